	.headerflags	@"EF_CUDA_TEXMODE_UNIFIED EF_CUDA_64BIT_ADDRESS EF_CUDA_ACCELERATORS EF_CUDA_SM90 EF_CUDA_VIRTUAL_SM(EF_CUDA_SM90)"
	.elftype	@"ET_EXEC"


//--------------------- .nv.info                  --------------------------
	.section	.nv.info,"",@"SHT_CUDA_INFO"
	.align	4


	//----- nvinfo : EIATTR_REGCOUNT
	.align		4
        /*0000*/ 	.byte	0x04, 0x2f
        /*0002*/ 	.short	(.L_1 - .L_0)
	.align		4
.L_0:
        /*0004*/ 	.word	index@(triton_mm)
        /*0008*/ 	.word	0x00000060


	//----- nvinfo : EIATTR_MIN_STACK_SIZE
	.align		4
.L_1:
        /*000c*/ 	.byte	0x04, 0x12
        /*000e*/ 	.short	(.L_3 - .L_2)
	.align		4
.L_2:
        /*0010*/ 	.word	index@(triton_mm)
        /*0014*/ 	.word	0x00000000


	//----- nvinfo : EIATTR_FRAME_SIZE
	.align		4
.L_3:
        /*0018*/ 	.byte	0x04, 0x11
        /*001a*/ 	.short	(.L_5 - .L_4)
	.align		4
.L_4:
        /*001c*/ 	.word	index@(triton_mm)
        /*0020*/ 	.word	0x00000000


	//----- nvinfo : EIATTR_MIN_STACK_SIZE
	.align		4
.L_5:
        /*0024*/ 	.byte	0x04, 0x12
        /*0026*/ 	.short	(.L_7 - .L_6)
	.align		4
.L_6:
        /*0028*/ 	.word	index@(triton_mm)
        /*002c*/ 	.word	0x00000000
.L_7:


//--------------------- .nv.info.triton_mm        --------------------------
	.section	.nv.info.triton_mm,"",@"SHT_CUDA_INFO"
	.sectionflags	@""
	.align	4


	//----- nvinfo : EIATTR_CUDA_API_VERSION
	.align		4
        /*0000*/ 	.byte	0x04, 0x37
        /*0002*/ 	.short	(.L_9 - .L_8)
.L_8:
        /*0004*/ 	.word	0x0000007c


	//----- nvinfo : EIATTR_KPARAM_INFO
	.align		4
.L_9:
        /*0008*/ 	.byte	0x04, 0x17
        /*000a*/ 	.short	(.L_11 - .L_10)
.L_10:
        /*000c*/ 	.word	0x00000000
        /*0010*/ 	.short	0x0004
        /*0012*/ 	.short	0x001c
        /*0014*/ 	.byte	0x00, 0xf0, 0x11, 0x00


	//----- nvinfo : EIATTR_KPARAM_INFO
	.align		4
.L_11:
        /*0018*/ 	.byte	0x04, 0x17
        /*001a*/ 	.short	(.L_13 - .L_12)
.L_12:
        /*001c*/ 	.word	0x00000000
        /*0020*/ 	.short	0x0003
        /*0022*/ 	.short	0x0018
        /*0024*/ 	.byte	0x00, 0xf0, 0x11, 0x00


	//----- nvinfo : EIATTR_KPARAM_INFO
	.align		4
.L_13:
        /*0028*/ 	.byte	0x04, 0x17
        /*002a*/ 	.short	(.L_15 - .L_14)
.L_14:
        /*002c*/ 	.word	0x00000000
        /*0030*/ 	.short	0x0002
        /*0032*/ 	.short	0x0010
        /*0034*/ 	.byte	0x00, 0xf0, 0x21, 0x00


	//----- nvinfo : EIATTR_KPARAM_INFO
	.align		4
.L_15:
        /*0038*/ 	.byte	0x04, 0x17
        /*003a*/ 	.short	(.L_17 - .L_16)
.L_16:
        /*003c*/ 	.word	0x00000000
        /*0040*/ 	.short	0x0001
        /*0042*/ 	.short	0x0008
        /*0044*/ 	.byte	0x00, 0xf0, 0x21, 0x00


	//----- nvinfo : EIATTR_KPARAM_INFO
	.align		4
.L_17:
        /*0048*/ 	.byte	0x04, 0x17
        /*004a*/ 	.short	(.L_19 - .L_18)
.L_18:
        /*004c*/ 	.word	0x00000000
        /*0050*/ 	.short	0x0000
        /*0052*/ 	.short	0x0000
        /*0054*/ 	.byte	0x00, 0xf0, 0x21, 0x00


	//----- nvinfo : EIATTR_SPARSE_MMA_MASK
	.align		4
.L_19:
        /*0058*/ 	.byte	0x03, 0x50
        /*005a*/ 	.short	0x0000


	//----- nvinfo : EIATTR_MAXREG_COUNT
	.align		4
        /*005c*/ 	.byte	0x03, 0x1b
        /*005e*/ 	.short	0x00ff


	//----- nvinfo : EIATTR_COOP_GROUP_MASK_REGIDS
	.align		4
        /*0060*/ 	.byte	0x04, 0x29
        /*0062*/ 	.short	(.L_21 - .L_20)


	//   ....[0]....
.L_20:
        /*0064*/ 	.word	0xffffffff


	//----- nvinfo : EIATTR_COOP_GROUP_INSTR_OFFSETS
	.align		4
.L_21:
        /*0068*/ 	.byte	0x04, 0x28
        /*006a*/ 	.short	(.L_23 - .L_22)


	//   ....[0]....
.L_22:
        /*006c*/ 	.word	0x00001ac0


	//----- nvinfo : EIATTR_EXIT_INSTR_OFFSETS
	.align		4
.L_23:
        /*0070*/ 	.byte	0x04, 0x1c
        /*0072*/ 	.short	(.L_25 - .L_24)


	//   ....[0]....
.L_24:
        /*0074*/ 	.word	0x00000050


	//   ....[1]....
        /*0078*/ 	.word	0x000026c0


	//   ....[2]....
        /*007c*/ 	.word	0x00002710


	//----- nvinfo : EIATTR_MAX_THREADS
	.align		4
.L_25:
        /*0080*/ 	.byte	0x04, 0x05
        /*0082*/ 	.short	(.L_27 - .L_26)
.L_26:
        /*0084*/ 	.word	0x00000080
        /*0088*/ 	.word	0x00000001
        /*008c*/ 	.word	0x00000001


	//----- nvinfo : EIATTR_CBANK_PARAM_SIZE
	.align		4
.L_27:
        /*0090*/ 	.byte	0x03, 0x19
        /*0092*/ 	.short	0x0020


	//----- nvinfo : EIATTR_PARAM_CBANK
	.align		4
        /*0094*/ 	.byte	0x04, 0x0a
        /*0096*/ 	.short	(.L_29 - .L_28)
	.align		4
.L_28:
        /*0098*/ 	.word	index@(.nv.constant0.triton_mm)
        /*009c*/ 	.short	0x0210
        /*009e*/ 	.short	0x0020


	//----- nvinfo : EIATTR_SW_WAR
	.align		4
.L_29:
        /*00a0*/ 	.byte	0x04, 0x36
        /*00a2*/ 	.short	(.L_31 - .L_30)
.L_30:
        /*00a4*/ 	.word	0x00000008
.L_31:


//--------------------- .nv.callgraph             --------------------------
	.section	.nv.callgraph,"",@"SHT_CUDA_CALLGRAPH"
	.align	4
	.sectionentsize	8
	.align		4
        /*0000*/ 	.word	0x00000000
	.align		4
        /*0004*/ 	.word	0xffffffff
	.align		4
        /*0008*/ 	.word	0x00000000
	.align		4
        /*000c*/ 	.word	0xfffffffe
	.align		4
        /*0010*/ 	.word	0x00000000
	.align		4
        /*0014*/ 	.word	0xfffffffd
	.align		4
        /*0018*/ 	.word	0x00000000
	.align		4
        /*001c*/ 	.word	0xfffffffc


//--------------------- .text.triton_mm           --------------------------
	.section	.text.triton_mm,"ax",@progbits
	.sectionflags	@"SHF_BARRIERS=1"
	.align	128
        .global         triton_mm
        .type           triton_mm,@function
        .size           triton_mm,(.L_x_2 - triton_mm)
        .other          triton_mm,@"STO_CUDA_ENTRY STV_DEFAULT"
triton_mm:
.text.triton_mm:
[----:B------:R-:W1:Y:S02]  /*0000*/  LDC R1, c[0x0][0x28] ;  /* 0x00000a00ff017b82 */ /* 0x000e640000000800 */
[----:B------:R-:W2:Y:S02]  /*0010*/  LDC.64 R2, c[0x0][0x228] ;  /* 0x00008a00ff027b82 */ /* 0x000ea40000000a00 */
[----:B--2---:R-:W-:-:S04]  /*0020*/  IMAD.IADD R0, R3, 0x1, R2 ;  /* 0x0000000103007824 */ /* 0x004fc800078e0202 */
[----:B------:R-:W-:-:S05]  /*0030*/  IMAD R2, R0, 0x3000, RZ ;  /* 0x0000300000027824 */ /* 0x000fca00078e02ff */
[----:B------:R-:W-:-:S13]  /*0040*/  ISETP.NE.AND P0, PT, R2, RZ, PT ;  /* 0x000000ff0200720c */ /* 0x000fda0003f05270 */
[----:B------:R-:W-:Y:S05]  /*0050*/  @!P0 EXIT ;  /* 0x000000000000894d */ /* 0x000fea0003800000 */
[----:B------:R-:W2:Y:S01]  /*0060*/  S2R R6, SR_CTAID.X ;  /* 0x0000000000067919 */ /* 0x000ea20000002500 */
[----:B------:R-:W-:Y:S01]  /*0070*/  VIADD R2, R0, 0x3f ;  /* 0x0000003f00027836 */ /* 0x000fe20000000000 */
[----:B------:R-:W-:Y:S01]  /*0080*/  IABS R12, R0 ;  /* 0x00000000000c7213 */ /* 0x000fe20000000000 */
[----:B------:R-:W3:Y:S01]  /*0090*/  S2UR UR4, SR_CgaCtaId ;  /* 0x00000000000479c3 */ /* 0x000ee20000008800 */
[----:B------:R-:W4:Y:S01]  /*00a0*/  S2R R86, SR_TID.X ;  /* 0x0000000000567919 */ /* 0x000f220000002100 */
[----:B------:R-:W-:Y:S01]  /*00b0*/  UMOV UR10, 0x400 ;  /* 0x00000400000a7882 */ /* 0x000fe20000000000 */
[----:B------:R-:W-:Y:S01]  /*00c0*/  SHF.R.S32.HI R3, RZ, 0x1f, R2 ;  /* 0x0000001fff037819 */ /* 0x000fe20000011402 */
[----:B------:R-:W-:Y:S01]  /*00d0*/  ULDC.64 UR14, c[0x0][0x208] ;  /* 0x00008200000e7ab9 */ /* 0x000fe20000000a00 */
[----:B------:R-:W-:Y:S01]  /*00e0*/  UMOV UR11, 0x3 ;  /* 0x00000003000b7882 */ /* 0x000fe20000000000 */
[----:B------:R-:W-:Y:S01]  /*00f0*/  UMOV UR12, 0xffffffff ;  /* 0xffffffff000c7882 */ /* 0x000fe20000000000 */
[----:B------:R-:W-:Y:S01]  /*0100*/  LEA.HI R3, R3, R2, RZ, 0x6 ;  /* 0x0000000203037211 */ /* 0x000fe200078f30ff */
[----:B------:R-:W-:Y:S01]  /*0110*/  UMOV UR5, URZ ;  /* 0x0000003f00057c82 */ /* 0x000fe20008000000 */
[----:B---3--:R-:W-:-:S03]  /*0120*/  UPRMT UR10, UR4, 0x654, UR10 ;  /* 0x00000654040a7896 */ /* 0x008fc6000800000a */
[----:B------:R-:W-:Y:S01]  /*0130*/  UMOV UR4, URZ ;  /* 0x0000003f00047c82 */ /* 0x000fe20008000000 */
[C---:B--2---:R-:W-:Y:S01]  /*0140*/  IMAD.HI R4, R6.reuse, 0x2aaaaaab, RZ ;  /* 0x2aaaaaab06047827 */ /* 0x044fe200078e02ff */
[----:B------:R-:W-:Y:S02]  /*0150*/  IABS R8, R6 ;  /* 0x0000000600087213 */ /* 0x000fe40000000000 */
[----:B------:R-:W-:Y:S01]  /*0160*/  ISETP.GE.AND P1, PT, R6, RZ, PT ;  /* 0x000000ff0600720c */ /* 0x000fe20003f26270 */
[----:B----4-:R-:W-:Y:S01]  /*0170*/  IMAD.SHL.U32 R82, R86, 0x8, RZ ;  /* 0x0000000856527824 */ /* 0x010fe200078e00ff */
[----:B------:R-:W-:Y:S02]  /*0180*/  SHF.R.U32.HI R5, RZ, 0x1f, R4 ;  /* 0x0000001fff057819 */ /* 0x000fe40000011604 */
[----:B------:R-:W-:Y:S02]  /*0190*/  SHF.R.U32.HI R13, RZ, 0x4, R86 ;  /* 0x00000004ff0d7819 */ /* 0x000fe40000011656 */
[----:B------:R-:W-:-:S02]  /*01a0*/  LEA.HI.SX32 R5, R4, R5, 0x18 ;  /* 0x0000000504057211 */ /* 0x000fc400078fc2ff */
[----:B------:R-:W-:Y:S02]  /*01b0*/  SGXT.U32 R13, R13, 0x3 ;  /* 0x000000030d0d781a */ /* 0x000fe40000000000 */
[----:B------:R-:W-:Y:S01]  /*01c0*/  SHF.R.U32.HI R84, RZ, 0x3, R86 ;  /* 0x00000003ff547819 */ /* 0x000fe20000011656 */
[C---:B------:R-:W-:Y:S02]  /*01d0*/  IMAD.SHL.U32 R10, R5.reuse, 0x8, RZ ;  /* 0x00000008050a7824 */ /* 0x040fe400078e00ff */
[----:B------:R-:W-:Y:S01]  /*01e0*/  IMAD R17, R5, -0x600, R6 ;  /* 0xfffffa0005117824 */ /* 0x000fe200078e0206 */
[----:B------:R-:W-:Y:S02]  /*01f0*/  SHF.R.U32.HI R5, RZ, 0x4, R86 ;  /* 0x00000004ff057819 */ /* 0x000fe40000011656 */
[----:B------:R-:W-:Y:S02]  /*0200*/  LEA.HI.SX32 R3, R3, -R10, 0x1a ;  /* 0x8000000a03037211 */ /* 0x000fe400078fd2ff */
[----:B------:R-:W-:-:S02]  /*0210*/  LOP3.LUT R5, R5, R86, RZ, 0x3c, !PT ;  /* 0x0000005605057212 */ /* 0x000fc400078e3cff */
[----:B------:R-:W-:Y:S02]  /*0220*/  VIMNMX R14, R3, 0x8, PT ;  /* 0x00000008030e7848 */ /* 0x000fe40003fe0100 */
[----:B------:R-:W-:Y:S01]  /*0230*/  LOP3.LUT R6, R13, 0x28, RZ, 0xfc, !PT ;  /* 0x000000280d067812 */ /* 0x000fe200078efcff */
[----:B------:R-:W-:Y:S01]  /*0240*/  IMAD.SHL.U32 R9, R5, 0x8, RZ ;  /* 0x0000000805097824 */ /* 0x000fe200078e00ff */
[----:B------:R-:W-:Y:S02]  /*0250*/  IABS R22, R14 ;  /* 0x0000000e00167213 */ /* 0x000fe40000000000 */
[----:B------:R-:W-:Y:S02]  /*0260*/  LOP3.LUT R5, R13, 0x20, RZ, 0xfc, !PT ;  /* 0x000000200d057812 */ /* 0x000fe400078efcff */
[----:B------:R-:W2:Y:S01]  /*0270*/  I2F.RP R4, R22 ;  /* 0x0000001600047306 */ /* 0x000ea20000209400 */
[----:B------:R-:W-:Y:S02]  /*0280*/  LOP3.LUT R15, R9, 0x38, RZ, 0xc0, !PT ;  /* 0x00000038090f7812 */ /* 0x000fe400078ec0ff */
[----:B------:R-:W-:-:S02]  /*0290*/  LOP3.LUT R9, R13, 0x38, RZ, 0xfc, !PT ;  /* 0x000000380d097812 */ /* 0x000fc400078efcff */
[-C--:B------:R-:W-:Y:S01]  /*02a0*/  LOP3.LUT R16, RZ, R14.reuse, RZ, 0x33, !PT ;  /* 0x0000000eff107212 */ /* 0x080fe200078e33ff */
[--C-:B------:R-:W-:Y:S01]  /*02b0*/  IMAD R5, R5, 0x40, R15.reuse ;  /* 0x0000004005057824 */ /* 0x100fe200078e020f */
[----:B------:R-:W-:Y:S01]  /*02c0*/  SGXT.U32 R84, R84, 0x2 ;  /* 0x000000025454781a */ /* 0x000fe20000000000 */
[--C-:B------:R-:W-:Y:S02]  /*02d0*/  IMAD R29, R9, 0x40, R15.reuse ;  /* 0x00000040091d7824 */ /* 0x100fe400078e020f */
[----:B------:R-:W-:Y:S01]  /*02e0*/  IMAD R25, R6, 0x40, R15 ;  /* 0x0000004006197824 */ /* 0x000fe200078e020f */
[----:B--2---:R-:W2:Y:S02]  /*02f0*/  MUFU.RCP R4, R4 ;  /* 0x0000000400047308 */ /* 0x004ea40000001000 */
[----:B--2---:R-:W-:Y:S01]  /*0300*/  VIADD R2, R4, 0xffffffe ;  /* 0x0ffffffe04027836 */ /* 0x004fe20000000000 */
[----:B------:R-:W-:-:S05]  /*0310*/  IABS R4, R14 ;  /* 0x0000000e00047213 */ /* 0x000fca0000000000 */
[----:B------:R2:W3:Y:S01]  /*0320*/  F2I.FTZ.U32.TRUNC.NTZ R3, R2 ;  /* 0x0000000200037305 */ /* 0x0004e2000021f000 */
[----:B------:R-:W-:Y:S01]  /*0330*/  IMAD.MOV R19, RZ, RZ, -R4 ;  /* 0x000000ffff137224 */ /* 0x000fe200078e0a04 */
[----:B------:R-:W-:Y:S01]  /*0340*/  IABS R4, R17 ;  /* 0x0000001100047213 */ /* 0x000fe20000000000 */
[----:B--2---:R-:W-:Y:S02]  /*0350*/  IMAD.MOV.U32 R2, RZ, RZ, RZ ;  /* 0x000000ffff027224 */ /* 0x004fe400078e00ff */
[----:B---3--:R-:W-:-:S04]  /*0360*/  IMAD.MOV R7, RZ, RZ, -R3 ;  /* 0x000000ffff077224 */ /* 0x008fc800078e0a03 */
[----:B------:R-:W-:-:S04]  /*0370*/  IMAD R7, R7, R22, RZ ;  /* 0x0000001607077224 */ /* 0x000fc800078e02ff */
[----:B------:R-:W-:-:S04]  /*0380*/  IMAD.HI.U32 R3, R3, R7, R2 ;  /* 0x0000000703037227 */ /* 0x000fc800078e0002 */
[----:B------:R-:W-:Y:S02]  /*0390*/  IMAD.MOV.U32 R7, RZ, RZ, R8 ;  /* 0x000000ffff077224 */ /* 0x000fe400078e0008 */
[----:B------:R-:W2:Y:S01]  /*03a0*/  I2F.RP R8, R12 ;  /* 0x0000000c00087306 */ /* 0x000ea20000209400 */
[----:B------:R-:W-:-:S04]  /*03b0*/  IMAD.HI.U32 R18, R3, R4, RZ ;  /* 0x0000000403127227 */ /* 0x000fc800078e00ff */
[----:B------:R-:W-:Y:S01]  /*03c0*/  IMAD.HI.U32 R2, R3, R7, RZ ;  /* 0x0000000703027227 */ /* 0x000fe200078e00ff */
[----:B------:R-:W-:-:S03]  /*03d0*/  LOP3.LUT R3, R13, 0x10, RZ, 0xfc, !PT ;  /* 0x000000100d037812 */ /* 0x000fc600078efcff */
[-C--:B------:R-:W-:Y:S02]  /*03e0*/  IMAD R7, R2, R19.reuse, R7 ;  /* 0x0000001302077224 */ /* 0x080fe400078e0207 */
[----:B------:R-:W-:Y:S02]  /*03f0*/  IMAD.SHL.U32 R2, R86, 0x200, RZ ;  /* 0x0000020056027824 */ /* 0x000fe400078e00ff */
[----:B------:R-:W-:Y:S01]  /*0400*/  IMAD R19, R18, R19, R4 ;  /* 0x0000001312137224 */ /* 0x000fe200078e0204 */
[----:B------:R-:W-:Y:S01]  /*0410*/  ISETP.GT.U32.AND P0, PT, R22, R7, PT ;  /* 0x000000071600720c */ /* 0x000fe20003f04070 */
[----:B--2---:R2:W3:Y:S01]  /*0420*/  MUFU.RCP R11, R8 ;  /* 0x00000008000b7308 */ /* 0x0044e20000001000 */
[----:B------:R-:W-:Y:S01]  /*0430*/  LOP3.LUT R20, R2, 0x1000, RZ, 0xc0, !PT ;  /* 0x0000100002147812 */ /* 0x000fe200078ec0ff */
[----:B------:R-:W-:Y:S01]  /*0440*/  IMAD R3, R3, 0x40, R15 ;  /* 0x0000004003037824 */ /* 0x000fe200078e020f */
[C---:B------:R-:W-:Y:S02]  /*0450*/  LOP3.LUT R2, R13.reuse, 0x8, RZ, 0xfc, !PT ;  /* 0x000000080d027812 */ /* 0x040fe400078efcff */
[----:B------:R-:W-:-:S02]  /*0460*/  LOP3.LUT R4, R13, 0x18, RZ, 0xfc, !PT ;  /* 0x000000180d047812 */ /* 0x000fc400078efcff */
[----:B------:R-:W-:Y:S01]  /*0470*/  ISETP.GT.U32.AND P2, PT, R22, R19, PT ;  /* 0x000000131600720c */ /* 0x000fe20003f44070 */
[--C-:B------:R-:W-:Y:S01]  /*0480*/  IMAD R21, R2, 0x40, R15.reuse ;  /* 0x0000004002157824 */ /* 0x100fe200078e020f */
[----:B--2---:R-:W-:Y:S01]  /*0490*/  LOP3.LUT R8, R13, 0x30, RZ, 0xfc, !PT ;  /* 0x000000300d087812 */ /* 0x004fe200078efcff */
[--C-:B------:R-:W-:Y:S01]  /*04a0*/  IMAD R23, R4, 0x40, R15.reuse ;  /* 0x0000004004177824 */ /* 0x100fe200078e020f */
[-C--:B------:R-:W-:Y:S01]  /*04b0*/  LOP3.LUT R6, R25, R20.reuse, RZ, 0xfc, !PT ;  /* 0x0000001419067212 */ /* 0x080fe200078efcff */
[--C-:B------:R-:W-:Y:S01]  /*04c0*/  @!P0 IMAD.IADD R7, R7, 0x1, -R22.reuse ;  /* 0x0000000107078824 */ /* 0x100fe200078e0a16 */
[-C--:B------:R-:W-:Y:S01]  /*04d0*/  LOP3.LUT R2, R21, R20.reuse, RZ, 0xfc, !PT ;  /* 0x0000001415027212 */ /* 0x080fe200078efcff */
[--C-:B------:R-:W-:Y:S01]  /*04e0*/  IMAD R27, R8, 0x40, R15.reuse ;  /* 0x00000040081b7824 */ /* 0x100fe200078e020f */
[-C--:B------:R-:W-:Y:S01]  /*04f0*/  LOP3.LUT R3, R3, R20.reuse, RZ, 0xfc, !PT ;  /* 0x0000001403037212 */ /* 0x080fe200078efcff */
[----:B---3--:R-:W-:Y:S01]  /*0500*/  VIADD R11, R11, 0xffffffe ;  /* 0x0ffffffe0b0b7836 */ /* 0x008fe20000000000 */
[----:B------:R-:W-:Y:S01]  /*0510*/  ISETP.GT.U32.AND P0, PT, R22, R7, PT ;  /* 0x000000071600720c */ /* 0x000fe20003f04070 */
[----:B------:R-:W-:Y:S01]  /*0520*/  IMAD R15, R13, 0x40, R15 ;  /* 0x000000400d0f7824 */ /* 0x000fe200078e020f */
[-C--:B------:R-:W-:Y:S01]  /*0530*/  LOP3.LUT R4, R23, R20.reuse, RZ, 0xfc, !PT ;  /* 0x0000001417047212 */ /* 0x080fe200078efcff */
[----:B------:R-:W-:Y:S01]  /*0540*/  @!P2 IMAD.IADD R19, R19, 0x1, -R22 ;  /* 0x000000011313a824 */ /* 0x000fe200078e0a16 */
[-C--:B------:R-:W-:Y:S01]  /*0550*/  LOP3.LUT R5, R5, R20.reuse, RZ, 0xfc, !PT ;  /* 0x0000001405057212 */ /* 0x080fe200078efcff */
[----:B------:R-:W2:Y:S01]  /*0560*/  F2I.FTZ.U32.TRUNC.NTZ R11, R11 ;  /* 0x0000000b000b7305 */ /* 0x000ea2000021f000 */
[----:B------:R-:W-:Y:S01]  /*0570*/  LOP3.LUT R8, R15, R20, RZ, 0xfc, !PT ;  /* 0x000000140f087212 */ /* 0x000fe200078efcff */
[----:B------:R-:W-:Y:S01]  /*0580*/  @!P2 VIADD R18, R18, 0x1 ;  /* 0x000000011212a836 */ /* 0x000fe20000000000 */
[----:B------:R-:W-:-:S02]  /*0590*/  LEA R63, R2, UR10, 0x1 ;  /* 0x0000000a023f7c11 */ /* 0x000fc4000f8e08ff */
[----:B------:R-:W-:Y:S02]  /*05a0*/  LEA R65, R3, UR10, 0x1 ;  /* 0x0000000a03417c11 */ /* 0x000fe4000f8e08ff */
[----:B------:R-:W-:Y:S01]  /*05b0*/  LEA R67, R4, UR10, 0x1 ;  /* 0x0000000a04437c11 */ /* 0x000fe2000f8e08ff */
[----:B------:R-:W-:Y:S01]  /*05c0*/  @!P0 IMAD.IADD R7, R7, 0x1, -R22 ;  /* 0x0000000107078824 */ /* 0x000fe200078e0a16 */
[----:B------:R-:W-:Y:S02]  /*05d0*/  ISETP.NE.AND P0, PT, R14, RZ, PT ;  /* 0x000000ff0e00720c */ /* 0x000fe40003f05270 */
[----:B------:R-:W-:Y:S01]  /*05e0*/  LOP3.LUT R14, R17, R14, RZ, 0x3c, !PT ;  /* 0x0000000e110e7212 */ /* 0x000fe200078e3cff */
[----:B------:R-:W-:Y:S01]  /*05f0*/  IMAD.MOV.U32 R9, RZ, RZ, R7 ;  /* 0x000000ffff097224 */ /* 0x000fe200078e0007 */
[----:B------:R-:W-:Y:S01]  /*0600*/  LOP3.LUT R7, R27, R20, RZ, 0xfc, !PT ;  /* 0x000000141b077212 */ /* 0x000fe200078efcff */
[----:B--2---:R-:W-:Y:S01]  /*0610*/  IMAD.MOV R21, RZ, RZ, -R11 ;  /* 0x000000ffff157224 */ /* 0x004fe200078e0a0b */
[----:B------:R-:W-:Y:S01]  /*0620*/  ISETP.GE.AND P3, PT, R14, RZ, PT ;  /* 0x000000ff0e00720c */ /* 0x000fe20003f66270 */
[----:B------:R-:W-:Y:S01]  /*0630*/  @!P1 IMAD.MOV R9, RZ, RZ, -R9 ;  /* 0x000000ffff099224 */ /* 0x000fe200078e0a09 */
[----:B------:R-:W-:Y:S01]  /*0640*/  ISETP.GE.U32.AND P1, PT, R19, R22, PT ;  /* 0x000000161300720c */ /* 0x000fe20003f26070 */
[----:B------:R-:W-:Y:S01]  /*0650*/  IMAD R17, R21, R12, RZ ;  /* 0x0000000c15117224 */ /* 0x000fe200078e02ff */
[----:B------:R-:W-:-:S02]  /*0660*/  LEA R83, R5, UR10, 0x1 ;  /* 0x0000000a05537c11 */ /* 0x000fc4000f8e08ff */
[----:B------:R-:W-:Y:S02]  /*0670*/  SEL R15, R16, R9, !P0 ;  /* 0x00000009100f7207 */ /* 0x000fe40004000000 */
[----:B------:R-:W-:Y:S02]  /*0680*/  LOP3.LUT R9, R29, R20, RZ, 0xfc, !PT ;  /* 0x000000141d097212 */ /* 0x000fe400078efcff */
[----:B------:R-:W-:Y:S01]  /*0690*/  LEA R85, R6, UR10, 0x1 ;  /* 0x0000000a06557c11 */ /* 0x000fe2000f8e08ff */
[----:B------:R-:W-:Y:S01]  /*06a0*/  IMAD.IADD R15, R10, 0x1, R15 ;  /* 0x000000010a0f7824 */ /* 0x000fe200078e020f */
[----:B------:R-:W-:Y:S01]  /*06b0*/  LEA R87, R7, UR10, 0x1 ;  /* 0x0000000a07577c11 */ /* 0x000fe2000f8e08ff */
[----:B------:R-:W-:Y:S01]  /*06c0*/  IMAD.MOV.U32 R10, RZ, RZ, RZ ;  /* 0x000000ffff0a7224 */ /* 0x000fe200078e00ff */
[----:B------:R-:W-:Y:S01]  /*06d0*/  LEA R89, R9, UR10, 0x1 ;  /* 0x0000000a09597c11 */ /* 0x000fe2000f8e08ff */
[----:B------:R-:W-:Y:S02]  /*06e0*/  IMAD.SHL.U32 R14, R15, 0x40, RZ ;  /* 0x000000400f0e7824 */ /* 0x000fe400078e00ff */
[----:B------:R-:W-:Y:S01]  /*06f0*/  IMAD.HI.U32 R17, R11, R17, R10 ;  /* 0x000000110b117227 */ /* 0x000fe200078e000a */
[----:B------:R-:W-:-:S02]  /*0700*/  IABS R10, R0 ;  /* 0x00000000000a7213 */ /* 0x000fc40000000000 */
[----:B------:R-:W-:Y:S01]  /*0710*/  LOP3.LUT R25, R14, R13, RZ, 0xfc, !PT ;  /* 0x0000000d0e197212 */ /* 0x000fe200078efcff */
[----:B------:R-:W-:Y:S01]  /*0720*/  @P1 VIADD R18, R18, 0x1 ;  /* 0x0000000112121836 */ /* 0x000fe20000000000 */
[----:B------:R-:W-:Y:S01]  /*0730*/  LOP3.LUT R26, R14, 0x8, R13, 0xfe, !PT ;  /* 0x000000080e1a7812 */ /* 0x000fe200078efe0d */
[----:B------:R-:W-:Y:S01]  /*0740*/  IMAD.MOV R22, RZ, RZ, -R10 ;  /* 0x000000ffff167224 */ /* 0x000fe200078e0a0a */
[----:B------:R-:W-:Y:S01]  /*0750*/  IABS R11, R25 ;  /* 0x00000019000b7213 */ /* 0x000fe20000000000 */
[----:B------:R-:W-:Y:S01]  /*0760*/  @!P3 IMAD.MOV R18, RZ, RZ, -R18 ;  /* 0x000000ffff12b224 */ /* 0x000fe200078e0a12 */
[----:B------:R-:W-:Y:S02]  /*0770*/  LOP3.LUT R28, R14, 0x18, R13, 0xfe, !PT ;  /* 0x000000180e1c7812 */ /* 0x000fe400078efe0d */
[----:B------:R-:W-:Y:S01]  /*0780*/  IABS R20, R26 ;  /* 0x0000001a00147213 */ /* 0x000fe20000000000 */
[----:B------:R-:W-:Y:S01]  /*0790*/  IMAD.HI.U32 R10, R17, R11, RZ ;  /* 0x0000000b110a7227 */ /* 0x000fe200078e00ff */
[----:B------:R-:W-:-:S02]  /*07a0*/  IABS R21, R28 ;  /* 0x0000001c00157213 */ /* 0x000fc40000000000 */
[----:B------:R-:W-:Y:S01]  /*07b0*/  LOP3.LUT R27, R14, 0x10, R13, 0xfe, !PT ;  /* 0x000000100e1b7812 */ /* 0x000fe200078efe0d */
[----:B------:R-:W-:Y:S01]  /*07c0*/  IMAD R11, R10, R22, R11 ;  /* 0x000000160a0b7224 */ /* 0x000fe200078e020b */
[----:B------:R-:W-:Y:S01]  /*07d0*/  SEL R10, R16, R18, !P0 ;  /* 0x00000012100a7207 */ /* 0x000fe20004000000 */
[C---:B------:R-:W-:Y:S01]  /*07e0*/  IMAD.HI.U32 R15, R17.reuse, R20, RZ ;  /* 0x00000014110f7227 */ /* 0x040fe200078e00ff */
[----:B------:R-:W-:Y:S02]  /*07f0*/  IABS R24, R27 ;  /* 0x0000001b00187213 */ /* 0x000fe40000000000 */
[----:B------:R-:W-:Y:S01]  /*0800*/  ISETP.GT.U32.AND P3, PT, R12, R11, PT ;  /* 0x0000000b0c00720c */ /* 0x000fe20003f64070 */
[----:B------:R-:W-:Y:S01]  /*0810*/  IMAD.HI.U32 R16, R17, R21, RZ ;  /* 0x0000001511107227 */ /* 0x000fe200078e00ff */
[----:B------:R-:W-:Y:S02]  /*0820*/  ISETP.GE.AND P1, PT, R25, RZ, PT ;  /* 0x000000ff1900720c */ /* 0x000fe40003f26270 */
[----:B------:R-:W-:Y:S01]  /*0830*/  ISETP.GE.AND P4, PT, R26, RZ, PT ;  /* 0x000000ff1a00720c */ /* 0x000fe20003f86270 */
[-C--:B------:R-:W-:Y:S01]  /*0840*/  IMAD R19, R15, R22.reuse, R20 ;  /* 0x000000160f137224 */ /* 0x080fe200078e0214 */
[----:B------:R-:W-:Y:S01]  /*0850*/  LOP3.LUT R20, R14, 0x20, R13, 0xfe, !PT ;  /* 0x000000200e147812 */ /* 0x000fe200078efe0d */
[----:B------:R-:W-:Y:S01]  /*0860*/  IMAD R21, R16, R22, R21 ;  /* 0x0000001610157224 */ /* 0x000fe200078e0215 */
[----:B------:R-:W-:Y:S01]  /*0870*/  LOP3.LUT R26, R14, 0x30, R13, 0xfe, !PT ;  /* 0x000000300e1a7812 */ /* 0x000fe200078efe0d */
[----:B------:R-:W-:Y:S01]  /*0880*/  IMAD.HI.U32 R15, R17, R24, RZ ;  /* 0x00000018110f7227 */ /* 0x000fe200078e00ff */
[----:B------:R-:W-:-:S02]  /*0890*/  ISETP.GT.U32.AND P0, PT, R12, R19, PT ;  /* 0x000000130c00720c */ /* 0x000fc40003f04070 */
[----:B------:R-:W-:Y:S01]  /*08a0*/  IABS R23, R20 ;  /* 0x0000001400177213 */ /* 0x000fe20000000000 */
[----:B------:R-:W-:Y:S01]  /*08b0*/  @!P3 IMAD.IADD R11, R11, 0x1, -R12 ;  /* 0x000000010b0bb824 */ /* 0x000fe200078e0a0c */
[C---:B------:R-:W-:Y:S01]  /*08c0*/  ISETP.GT.U32.AND P3, PT, R12.reuse, R21, PT ;  /* 0x000000150c00720c */ /* 0x040fe20003f64070 */
[----:B------:R-:W-:Y:S01]  /*08d0*/  IMAD R15, R15, R22, R24 ;  /* 0x000000160f0f7224 */ /* 0x000fe200078e0218 */
[----:B------:R-:W-:Y:S01]  /*08e0*/  LOP3.LUT R24, R14, 0x28, R13, 0xfe, !PT ;  /* 0x000000280e187812 */ /* 0x000fe200078efe0d */
[----:B------:R-:W-:Y:S01]  /*08f0*/  IMAD.HI.U32 R16, R17, R23, RZ ;  /* 0x0000001711107227 */ /* 0x000fe200078e00ff */
[----:B------:R-:W-:Y:S02]  /*0900*/  ISETP.GT.U32.AND P6, PT, R12, R11, PT ;  /* 0x0000000b0c00720c */ /* 0x000fe40003fc4070 */
[----:B------:R-:W-:Y:S01]  /*0910*/  IABS R25, R24 ;  /* 0x0000001800197213 */ /* 0x000fe20000000000 */
[----:B------:R-:W-:Y:S01]  /*0920*/  IMAD R23, R16, R22, R23 ;  /* 0x0000001610177224 */ /* 0x000fe200078e0217 */
[----:B------:R-:W-:Y:S01]  /*0930*/  ISETP.GT.U32.AND P2, PT, R12, R15, PT ;  /* 0x0000000f0c00720c */ /* 0x000fe20003f44070 */
[----:B------:R-:W-:Y:S01]  /*0940*/  @!P0 IMAD.IADD R19, R19, 0x1, -R12 ;  /* 0x0000000113138824 */ /* 0x000fe200078e0a0c */
[----:B------:R-:W-:Y:S01]  /*0950*/  IABS R18, R26 ;  /* 0x0000001a00127213 */ /* 0x000fe20000000000 */
[----:B------:R-:W-:Y:S01]  /*0960*/  IMAD.HI.U32 R16, R17, R25, RZ ;  /* 0x0000001911107227 */ /* 0x000fe200078e00ff */
[----:B------:R-:W-:-:S02]  /*0970*/  ISETP.GE.AND P0, PT, R27, RZ, PT ;  /* 0x000000ff1b00720c */ /* 0x000fc40003f06270 */
[----:B------:R-:W-:Y:S01]  /*0980*/  ISETP.GT.U32.AND P5, PT, R12, R19, PT ;  /* 0x000000130c00720c */ /* 0x000fe20003fa4070 */
[--C-:B------:R-:W-:Y:S02]  /*0990*/  @!P3 IMAD.IADD R21, R21, 0x1, -R12.reuse ;  /* 0x000000011515b824 */ /* 0x100fe400078e0a0c */
[----:B------:R-:W-:Y:S02]  /*09a0*/  @!P6 IMAD.IADD R11, R11, 0x1, -R12 ;  /* 0x000000010b0be824 */ /* 0x000fe400078e0a0c */
[----:B------:R-:W-:Y:S01]  /*09b0*/  IMAD R25, R16, R22, R25 ;  /* 0x0000001610197224 */ /* 0x000fe200078e0219 */
[----:B------:R-:W-:Y:S01]  /*09c0*/  ISETP.GT.U32.AND P6, PT, R12, R21, PT ;  /* 0x000000150c00720c */ /* 0x000fe20003fc4070 */
[----:B------:R-:W-:Y:S02]  /*09d0*/  IMAD.MOV.U32 R16, RZ, RZ, R11 ;  /* 0x000000ffff107224 */ /* 0x000fe400078e000b */
[----:B------:R-:W-:-:S04]  /*09e0*/  IMAD.HI.U32 R11, R17, R18, RZ ;  /* 0x00000012110b7227 */ /* 0x000fc800078e00ff */
[----:B------:R-:W-:Y:S01]  /*09f0*/  @!P2 IMAD.IADD R15, R15, 0x1, -R12 ;  /* 0x000000010f0fa824 */ /* 0x000fe200078e0a0c */
[C---:B------:R-:W-:Y:S01]  /*0a00*/  ISETP.GT.U32.AND P2, PT, R12.reuse, R23, PT ;  /* 0x000000170c00720c */ /* 0x040fe20003f44070 */
[----:B------:R-:W-:Y:S01]  /*0a10*/  IMAD R27, R11, R22, R18 ;  /* 0x000000160b1b7224 */ /* 0x000fe200078e0212 */
[----:B------:R-:W-:Y:S01]  /*0a20*/  SHF.R.U32.HI R11, RZ, 0x3, R86 ;  /* 0x00000003ff0b7819 */ /* 0x000fe20000011656 */
[--C-:B------:R-:W-:Y:S01]  /*0a30*/  @!P5 IMAD.IADD R19, R19, 0x1, -R12.reuse ;  /* 0x000000011313d824 */ /* 0x100fe200078e0a0c */
[C---:B------:R-:W-:Y:S01]  /*0a40*/  ISETP.GT.U32.AND P3, PT, R12.reuse, R15, PT ;  /* 0x0000000f0c00720c */ /* 0x040fe20003f64070 */
[----:B------:R-:W-:Y:S01]  /*0a50*/  @!P6 IMAD.IADD R21, R21, 0x1, -R12 ;  /* 0x000000011515e824 */ /* 0x000fe200078e0a0c */
[C---:B------:R-:W-:Y:S01]  /*0a60*/  ISETP.GT.U32.AND P5, PT, R12.reuse, R25, PT ;  /* 0x000000190c00720c */ /* 0x040fe20003fa4070 */
[----:B------:R-:W-:Y:S01]  /*0a70*/  @!P1 IMAD.MOV R16, RZ, RZ, -R16 ;  /* 0x000000ffff109224 */ /* 0x000fe200078e0a10 */
[----:B------:R-:W-:Y:S01]  /*0a80*/  ISETP.GT.U32.AND P6, PT, R12, R27, PT ;  /* 0x0000001b0c00720c */ /* 0x000fe20003fc4070 */
[----:B------:R-:W-:Y:S01]  /*0a90*/  @!P4 IMAD.MOV R19, RZ, RZ, -R19 ;  /* 0x000000ffff13c224 */ /* 0x000fe200078e0a13 */
[----:B------:R-:W-:Y:S01]  /*0aa0*/  SGXT.U32 R11, R11, 0x4 ;  /* 0x000000040b0b781a */ /* 0x000fe20000000000 */
[----:B------:R-:W-:-:S02]  /*0ab0*/  IMAD.SHL.U32 R10, R10, 0x40, RZ ;  /* 0x000000400a0a7824 */ /* 0x000fc400078e00ff */
[--C-:B------:R-:W-:Y:S01]  /*0ac0*/  @!P2 IMAD.IADD R23, R23, 0x1, -R12.reuse ;  /* 0x000000011717a824 */ /* 0x100fe200078e0a0c */
[----:B------:R-:W-:Y:S02]  /*0ad0*/  LOP3.LUT R11, R14, R11, RZ, 0xfc, !PT ;  /* 0x0000000b0e0b7212 */ /* 0x000fe400078efcff */
[----:B------:R-:W-:Y:S01]  /*0ae0*/  LOP3.LUT R30, R10, 0x10, R13, 0xfe, !PT ;  /* 0x000000100a1e7812 */ /* 0x000fe200078efe0d */
[--C-:B------:R-:W-:Y:S01]  /*0af0*/  @!P3 IMAD.IADD R15, R15, 0x1, -R12.reuse ;  /* 0x000000010f0fb824 */ /* 0x100fe200078e0a0c */
[----:B------:R-:W-:Y:S01]  /*0b00*/  ISETP.GE.AND P3, PT, R20, RZ, PT ;  /* 0x000000ff1400720c */ /* 0x000fe20003f66270 */
[--C-:B------:R-:W-:Y:S01]  /*0b10*/  @!P5 IMAD.IADD R25, R25, 0x1, -R12.reuse ;  /* 0x000000011919d824 */ /* 0x100fe200078e0a0c */
[----:B------:R-:W-:Y:S01]  /*0b20*/  ISETP.GT.U32.AND P1, PT, R12, R23, PT ;  /* 0x000000170c00720c */ /* 0x000fe20003f24070 */
[----:B------:R-:W-:Y:S01]  /*0b30*/  @!P6 IMAD.IADD R27, R27, 0x1, -R12 ;  /* 0x000000011b1be824 */ /* 0x000fe200078e0a0c */
[----:B------:R-:W-:Y:S01]  /*0b40*/  LOP3.LUT R20, R14, 0x38, R13, 0xfe, !PT ;  /* 0x000000380e147812 */ /* 0x000fe200078efe0d */
[----:B------:R-:W-:Y:S01]  /*0b50*/  @!P0 IMAD.MOV R15, RZ, RZ, -R15 ;  /* 0x000000ffff0f8224 */ /* 0x000fe200078e0a0f */
[----:B------:R-:W-:-:S02]  /*0b60*/  ISETP.GE.AND P5, PT, R24, RZ, PT ;  /* 0x000000ff1800720c */ /* 0x000fc40003fa6270 */
[C---:B------:R-:W-:Y:S02]  /*0b70*/  ISETP.GT.U32.AND P4, PT, R12.reuse, R25, PT ;  /* 0x000000190c00720c */ /* 0x040fe40003f84070 */
[----:B------:R-:W-:Y:S02]  /*0b80*/  IABS R24, R20 ;  /* 0x0000001400187213 */ /* 0x000fe40000000000 */
[----:B------:R-:W-:Y:S02]  /*0b90*/  ISETP.GT.U32.AND P6, PT, R12, R27, PT ;  /* 0x0000001b0c00720c */ /* 0x000fe40003fc4070 */
[----:B------:R-:W-:Y:S01]  /*0ba0*/  LOP3.LUT R38, R10, 0x38, R13, 0xfe, !PT ;  /* 0x000000380a267812 */ /* 0x000fe200078efe0d */
[----:B------:R-:W-:Y:S01]  /*0bb0*/  IMAD.HI.U32 R17, R17, R24, RZ ;  /* 0x0000001811117227 */ /* 0x000fe200078e00ff */
[----:B------:R-:W-:Y:S02]  /*0bc0*/  ISETP.GE.AND P2, PT, R28, RZ, PT ;  /* 0x000000ff1c00720c */ /* 0x000fe40003f46270 */
[----:B------:R-:W-:Y:S01]  /*0bd0*/  LOP3.LUT R36, R10, 0x30, R13, 0xfe, !PT ;  /* 0x000000300a247812 */ /* 0x000fe200078efe0d */
[----:B------:R-:W-:Y:S01]  /*0be0*/  @!P1 IMAD.IADD R23, R23, 0x1, -R12 ;  /* 0x0000000117179824 */ /* 0x000fe200078e0a0c */
[----:B------:R-:W-:Y:S01]  /*0bf0*/  ISETP.GE.AND P1, PT, R26, RZ, PT ;  /* 0x000000ff1a00720c */ /* 0x000fe20003f26270 */
[----:B------:R-:W-:Y:S01]  /*0c00*/  IMAD R17, R17, R22, R24 ;  /* 0x0000001611117224 */ /* 0x000fe200078e0218 */
[----:B------:R-:W-:Y:S01]  /*0c10*/  LOP3.LUT R26, R10, R13, RZ, 0xfc, !PT ;  /* 0x0000000d0a1a7212 */ /* 0x000fe200078efcff */
[--C-:B------:R-:W-:Y:S01]  /*0c20*/  @!P4 IMAD.IADD R25, R25, 0x1, -R12.reuse ;  /* 0x000000011919c824 */ /* 0x100fe200078e0a0c */
[----:B------:R-:W-:Y:S01]  /*0c30*/  ISETP.GE.AND P4, PT, R20, RZ, PT ;  /* 0x000000ff1400720c */ /* 0x000fe20003f86270 */
[----:B------:R-:W-:Y:S01]  /*0c40*/  @!P6 IMAD.IADD R27, R27, 0x1, -R12 ;  /* 0x000000011b1be824 */ /* 0x000fe200078e0a0c */
[----:B------:R-:W-:Y:S01]  /*0c50*/  ISETP.GT.U32.AND P6, PT, R12, R17, PT ;  /* 0x000000110c00720c */ /* 0x000fe20003fc4070 */
[----:B------:R-:W-:Y:S01]  /*0c60*/  IMAD.HI R20, R30, 0x2aaaaaab, RZ ;  /* 0x2aaaaaab1e147827 */ /* 0x000fe200078e02ff */
[----:B------:R-:W-:-:S02]  /*0c70*/  LOP3.LUT R28, R10, 0x8, R13, 0xfe, !PT ;  /* 0x000000080a1c7812 */ /* 0x000fc400078efe0d */
[----:B------:R-:W-:Y:S01]  /*0c80*/  LOP3.LUT R32, R10, 0x18, R13, 0xfe, !PT ;  /* 0x000000180a207812 */ /* 0x000fe200078efe0d */
[----:B------:R-:W-:Y:S01]  /*0c90*/  IMAD.HI R14, R26, 0x2aaaaaab, RZ ;  /* 0x2aaaaaab1a0e7827 */ /* 0x000fe200078e02ff */
[----:B------:R-:W-:Y:S02]  /*0ca0*/  SHF.R.U32.HI R33, RZ, 0x1f, R20 ;  /* 0x0000001fff217819 */ /* 0x000fe40000011614 */
[----:B------:R-:W-:Y:S01]  /*0cb0*/  LOP3.LUT R24, R10, 0x20, R13, 0xfe, !PT ;  /* 0x000000200a187812 */ /* 0x000fe200078efe0d */
[----:B------:R-:W-:Y:S01]  /*0cc0*/  IMAD.HI R22, R38, 0x2aaaaaab, RZ ;  /* 0x2aaaaaab26167827 */ /* 0x000fe200078e02ff */
[----:B------:R-:W-:Y:S02]  /*0cd0*/  SHF.R.U32.HI R29, RZ, 0x1f, R14 ;  /* 0x0000001fff1d7819 */ /* 0x000fe4000001160e */
[----:B------:R-:W-:Y:S01]  /*0ce0*/  LEA.HI R33, R20, R33, RZ, 0x15 ;  /* 0x0000002114217211 */ /* 0x000fe200078fa8ff */
[----:B------:R-:W-:Y:S01]  /*0cf0*/  IMAD.HI R20, R36, 0x2aaaaaab, RZ ;  /* 0x2aaaaaab24147827 */ /* 0x000fe200078e02ff */
[----:B------:R-:W-:-:S02]  /*0d00*/  LEA.HI R29, R14, R29, RZ, 0x15 ;  /* 0x0000001d0e1d7211 */ /* 0x000fc400078fa8ff */
[----:B------:R-:W-:Y:S01]  /*0d10*/  SHF.R.U32.HI R41, RZ, 0x1f, R22 ;  /* 0x0000001fff297819 */ /* 0x000fe20000011616 */
[----:B------:R-:W-:Y:S01]  /*0d20*/  IMAD.HI R18, R28, 0x2aaaaaab, RZ ;  /* 0x2aaaaaab1c127827 */ /* 0x000fe200078e02ff */
[----:B------:R-:W-:Y:S02]  /*0d30*/  SHF.R.U32.HI R39, RZ, 0x1f, R20 ;  /* 0x0000001fff277819 */ /* 0x000fe40000011614 */
[----:B------:R-:W-:Y:S01]  /*0d40*/  LEA.HI R41, R22, R41, RZ, 0x15 ;  /* 0x0000002916297211 */ /* 0x000fe200078fa8ff */
[----:B------:R-:W-:Y:S01]  /*0d50*/  IMAD.HI R14, R32, 0x2aaaaaab, RZ ;  /* 0x2aaaaaab200e7827 */ /* 0x000fe200078e02ff */
[----:B------:R-:W-:Y:S02]  /*0d60*/  SHF.R.U32.HI R31, RZ, 0x1f, R18 ;  /* 0x0000001fff1f7819 */ /* 0x000fe40000011612 */
[----:B------:R-:W-:Y:S01]  /*0d70*/  LOP3.LUT R34, R10, 0x28, R13, 0xfe, !PT ;  /* 0x000000280a227812 */ /* 0x000fe200078efe0d */
[----:B------:R-:W-:Y:S01]  /*0d80*/  @!P6 IMAD.IADD R17, R17, 0x1, -R12 ;  /* 0x000000011111e824 */ /* 0x000fe200078e0a0c */
[----:B------:R-:W-:Y:S01]  /*0d90*/  SHF.R.U32.HI R35, RZ, 0x1f, R14 ;  /* 0x0000001fff237819 */ /* 0x000fe2000001160e */
[----:B------:R-:W-:Y:S01]  /*0da0*/  IMAD.HI R13, R24, 0x2aaaaaab, RZ ;  /* 0x2aaaaaab180d7827 */ /* 0x000fe200078e02ff */
[----:B------:R-:W-:-:S02]  /*0db0*/  LEA.HI R39, R20, R39, RZ, 0x15 ;  /* 0x0000002714277211 */ /* 0x000fc400078fa8ff */
[----:B------:R-:W-:Y:S01]  /*0dc0*/  ISETP.GT.U32.AND P6, PT, R12, R17, PT ;  /* 0x000000110c00720c */ /* 0x000fe20003fc4070 */
[----:B------:R-:W-:Y:S01]  /*0dd0*/  IMAD R20, R41, -0x3000, R38 ;  /* 0xffffd00029147824 */ /* 0x000fe200078e0226 */
[----:B------:R-:W-:Y:S01]  /*0de0*/  LEA.HI R31, R18, R31, RZ, 0x15 ;  /* 0x0000001f121f7211 */ /* 0x000fe200078fa8ff */
[----:B------:R-:W-:Y:S01]  /*0df0*/  IMAD.HI R18, R34, 0x2aaaaaab, RZ ;  /* 0x2aaaaaab22127827 */ /* 0x000fe200078e02ff */
[----:B------:R-:W-:Y:S01]  /*0e00*/  LEA.HI R35, R14, R35, RZ, 0x15 ;  /* 0x000000230e237211 */ /* 0x000fe200078fa8ff */
[----:B------:R-:W2:Y:S01]  /*0e10*/  LDC.64 R40, c[0x0][0x210] ;  /* 0x00008400ff287b82 */ /* 0x000ea20000000a00 */
[----:B------:R-:W-:Y:S01]  /*0e20*/  SHF.R.U32.HI R14, RZ, 0x1f, R13 ;  /* 0x0000001fff0e7819 */ /* 0x000fe2000001160d */
[----:B------:R-:W-:Y:S01]  /*0e30*/  @!P2 IMAD.MOV R21, RZ, RZ, -R21 ;  /* 0x000000ffff15a224 */ /* 0x000fe200078e0a15 */
[----:B------:R-:W-:Y:S01]  /*0e40*/  SHF.R.U32.HI R37, RZ, 0x1f, R18 ;  /* 0x0000001fff257819 */ /* 0x000fe20000011612 */
[----:B------:R-:W-:Y:S01]  /*0e50*/  IMAD R35, R35, -0x3000, R32 ;  /* 0xffffd00023237824 */ /* 0x000fe200078e0220 */
[----:B------:R-:W-:Y:S01]  /*0e60*/  LEA.HI R13, R13, R14, RZ, 0x15 ;  /* 0x0000000e0d0d7211 */ /* 0x000fe200078fa8ff */
[----:B------:R-:W-:Y:S01]  /*0e70*/  IMAD R14, R33, -0x3000, R30 ;  /* 0xffffd000210e7824 */ /* 0x000fe200078e021e */
[----:B------:R-:W-:Y:S01]  /*0e80*/  LEA.HI R37, R18, R37, RZ, 0x15 ;  /* 0x0000002512257211 */ /* 0x000fe200078fa8ff */
[----:B------:R-:W3:Y:S01]  /*0e90*/  LDC.64 R32, c[0x0][0x218] ;  /* 0x00008600ff207b82 */ /* 0x000ee20000000a00 */
[----:B------:R-:W-:Y:S01]  /*0ea0*/  @!P6 IMAD.IADD R17, R17, 0x1, -R12 ;  /* 0x000000011111e824 */ /* 0x000fe200078e0a0c */
[----:B------:R-:W-:Y:S01]  /*0eb0*/  ISETP.NE.AND P6, PT, R0, RZ, PT ;  /* 0x000000ff0000720c */ /* 0x000fe20003fc5270 */
[----:B------:R-:W-:Y:S01]  /*0ec0*/  IMAD R18, R13, -0x3000, R24 ;  /* 0xffffd0000d127824 */ /* 0x000fe200078e0218 */
[----:B------:R-:W-:Y:S01]  /*0ed0*/  LOP3.LUT R13, RZ, R0, RZ, 0x33, !PT ;  /* 0x00000000ff0d7212 */ /* 0x000fe200078e33ff */
[----:B------:R-:W-:Y:S01]  /*0ee0*/  @!P1 IMAD.MOV R27, RZ, RZ, -R27 ;  /* 0x000000ffff1b9224 */ /* 0x000fe200078e0a1b */
[----:B------:R-:W-:Y:S01]  /*0ef0*/  LOP3.LUT R12, R82, 0x78, RZ, 0xc0, !PT ;  /* 0x00000078520c7812 */ /* 0x000fe200078ec0ff */
[----:B------:R-:W-:Y:S01]  /*0f00*/  @!P3 IMAD.MOV R23, RZ, RZ, -R23 ;  /* 0x000000ffff17b224 */ /* 0x000fe200078e0a17 */
[C---:B------:R-:W-:Y:S01]  /*0f10*/  SEL R43, R13.reuse, R16, !P6 ;  /* 0x000000100d2b7207 */ /* 0x040fe20007000000 */
[----:B------:R-:W-:Y:S01]  /*0f20*/  @!P5 IMAD.MOV R25, RZ, RZ, -R25 ;  /* 0x000000ffff19d224 */ /* 0x000fe200078e0a19 */
[C---:B------:R-:W-:Y:S01]  /*0f30*/  SEL R53, R13.reuse, R19, !P6 ;  /* 0x000000130d357207 */ /* 0x040fe20007000000 */
[----:B------:R-:W-:Y:S01]  /*0f40*/  @!P4 IMAD.MOV R17, RZ, RZ, -R17 ;  /* 0x000000ffff11c224 */ /* 0x000fe200078e0a11 */
[----:B------:R-:W-:Y:S01]  /*0f50*/  SEL R51, R13, R15, !P6 ;  /* 0x0000000f0d337207 */ /* 0x000fe20007000000 */
[----:B------:R-:W-:Y:S01]  /*0f60*/  IMAD R29, R29, -0x3000, R26 ;  /* 0xffffd0001d1d7824 */ /* 0x000fe200078e021a */
[----:B------:R-:W-:Y:S01]  /*0f70*/  SEL R49, R13, R21, !P6 ;  /* 0x000000150d317207 */ /* 0x000fe20007000000 */
[--C-:B------:R-:W-:Y:S01]  /*0f80*/  IMAD R53, R53, 0xc00, R12.reuse ;  /* 0x00000c0035357824 */ /* 0x100fe200078e020c */
        /* <DEDUP_REMOVED lines=8> */
[----:B------:R-:W-:Y:S01]  /*1010*/  LEA R55, R8, UR10, 0x1 ;  /* 0x0000000a08377c11 */ /* 0x000fe2000f8e08ff */
[----:B------:R-:W-:Y:S01]  /*1020*/  IMAD R47, R47, 0xc00, R12 ;  /* 0x00000c002f2f7824 */ /* 0x000fe200078e020c */
[----:B------:R-:W-:Y:S01]  /*1030*/  LOP3.LUT R82, R82, 0x38, RZ, 0xc0, !PT ;  /* 0x0000003852527812 */ /* 0x000fe200078ec0ff */
[----:B--2---:R-:W-:-:S04]  /*1040*/  IMAD.WIDE R22, R23, 0x2, R40 ;  /* 0x0000000217167825 */ /* 0x004fc800078e0228 */
[----:B------:R-:W-:Y:S01]  /*1050*/  IMAD R45, R45, 0xc00, R12 ;  /* 0x00000c002d2d7824 */ /* 0x000fe200078e020c */
[----:B------:R-:W-:Y:S01]  /*1060*/  @!PT LDS RZ, [RZ] ;  /* 0x00000000fffff984 */ /* 0x000fe20000000800 */
[----:B------:R-:W-:Y:S01]  /*1070*/  @!PT LDS RZ, [RZ] ;  /* 0x00000000fffff984 */ /* 0x000fe20000000800 */
[----:B------:R-:W-:Y:S01]  /*1080*/  @!PT LDS RZ, [RZ] ;  /* 0x00000000fffff984 */ /* 0x000fe20000000800 */
[----:B------:R-:W-:Y:S01]  /*1090*/  LDGSTS.E.BYPASS.128 [R55], desc[UR14][R22.64] ;  /* 0x0000000016377fae */ /* 0x000fe2000b901c4e */
[----:B------:R-:W-:-:S04]  /*10a0*/  IMAD.WIDE R52, R53, 0x2, R40 ;  /* 0x0000000235347825 */ /* 0x000fc800078e0228 */
[----:B------:R-:W-:Y:S01]  /*10b0*/  IMAD R31, R31, -0x3000, R28 ;  /* 0xffffd0001f1f7824 */ /* 0x000fe200078e021c */
[----:B------:R-:W-:Y:S01]  /*10c0*/  LDGSTS.E.BYPASS.128 [R63], desc[UR14][R52.64] ;  /* 0x00000000343f7fae */ /* 0x000fe2000b901c4e */
[----:B------:R-:W-:-:S04]  /*10d0*/  IMAD.WIDE R50, R51, 0x2, R40 ;  /* 0x0000000233327825 */ /* 0x000fc800078e0228 */
[----:B------:R-:W-:Y:S01]  /*10e0*/  IMAD R13, R13, 0xc00, R12 ;  /* 0x00000c000d0d7824 */ /* 0x000fe200078e020c */
[----:B------:R-:W-:Y:S01]  /*10f0*/  LDGSTS.E.BYPASS.128 [R65], desc[UR14][R50.64] ;  /* 0x0000000032417fae */ /* 0x000fe2000b901c4e */
[----:B------:R-:W-:-:S04]  /*1100*/  IMAD.WIDE R48, R49, 0x2, R40 ;  /* 0x0000000231307825 */ /* 0x000fc800078e0228 */
[----:B------:R-:W-:Y:S01]  /*1110*/  IMAD R39, R39, -0x3000, R36 ;  /* 0xffffd00027277824 */ /* 0x000fe200078e0224 */
[----:B------:R-:W-:Y:S01]  /*1120*/  LDGSTS.E.BYPASS.128 [R67], desc[UR14][R48.64] ;  /* 0x0000000030437fae */ /* 0x000fe2000b901c4e */
[----:B------:R-:W-:-:S04]  /*1130*/  IMAD.WIDE R46, R47, 0x2, R40 ;  /* 0x000000022f2e7825 */ /* 0x000fc800078e0228 */
[----:B------:R-:W-:Y:S01]  /*1140*/  IMAD R37, R37, -0x3000, R34 ;  /* 0xffffd00025257824 */ /* 0x000fe200078e0222 */
[----:B------:R-:W-:Y:S01]  /*1150*/  LDGSTS.E.BYPASS.128 [R83], desc[UR14][R46.64] ;  /* 0x000000002e537fae */ /* 0x000fe2000b901c4e */
[----:B------:R-:W-:Y:S02]  /*1160*/  IMAD R29, R29, 0xc00, R12 ;  /* 0x00000c001d1d7824 */ /* 0x000fe400078e020c */
[----:B------:R-:W-:-:S04]  /*1170*/  IMAD.WIDE R44, R45, 0x2, R40 ;  /* 0x000000022d2c7825 */ /* 0x000fc800078e0228 */
[----:B------:R-:W-:Y:S01]  /*1180*/  IMAD R31, R31, 0xc00, R12 ;  /* 0x00000c001f1f7824 */ /* 0x000fe200078e020c */
[----:B------:R-:W-:Y:S01]  /*1190*/  LDGSTS.E.BYPASS.128 [R85], desc[UR14][R44.64] ;  /* 0x000000002c557fae */ /* 0x000fe2000b901c4e */
[----:B------:R-:W-:-:S04]  /*11a0*/  IMAD.WIDE R42, R43, 0x2, R40 ;  /* 0x000000022b2a7825 */ /* 0x000fc800078e0228 */
[----:B------:R-:W-:Y:S01]  /*11b0*/  IMAD R15, R14, 0xc00, R12 ;  /* 0x00000c000e0f7824 */ /* 0x000fe200078e020c */
[----:B------:R-:W-:Y:S01]  /*11c0*/  LDGSTS.E.BYPASS.128 [R87], desc[UR14][R42.64] ;  /* 0x000000002a577fae */ /* 0x000fe2000b901c4e */
[----:B------:R-:W-:Y:S01]  /*11d0*/  IMAD.WIDE R40, R13, 0x2, R40 ;  /* 0x000000020d287825 */ /* 0x000fe200078e0228 */
[----:B------:R-:W-:-:S03]  /*11e0*/  IADD3 R13, P1, R52, 0x400, RZ ;  /* 0x00000400340d7810 */ /* 0x000fc60007f3e0ff */
[--C-:B------:R-:W-:Y:S01]  /*11f0*/  IMAD R27, R35, 0xc00, R12.reuse ;  /* 0x00000c00231b7824 */ /* 0x100fe200078e020c */
[----:B------:R-:W-:Y:S01]  /*1200*/  LDGSTS.E.BYPASS.128 [R89], desc[UR14][R40.64] ;  /* 0x0000000028597fae */ /* 0x000fe2000b901c4e */
[--C-:B------:R-:W-:Y:S02]  /*1210*/  IMAD R19, R39, 0xc00, R12.reuse ;  /* 0x00000c0027137824 */ /* 0x100fe400078e020c */
[--C-:B------:R-:W-:Y:S01]  /*1220*/  IMAD R25, R18, 0xc00, R12.reuse ;  /* 0x00000c0012197824 */ /* 0x100fe200078e020c */
[----:B------:R-:W0:Y:S01]  /*1230*/  LDGDEPBAR ;  /* 0x00000000000079af */ /* 0x000e220000000000 */
[----:B------:R-:W-:Y:S02]  /*1240*/  IMAD R17, R37, 0xc00, R12 ;  /* 0x00000c0025117824 */ /* 0x000fe400078e020c */
[----:B---3--:R-:W-:-:S04]  /*1250*/  IMAD.WIDE R38, R29, 0x2, R32 ;  /* 0x000000021d267825 */ /* 0x008fc800078e0220 */
[--C-:B------:R-:W-:Y:S01]  /*1260*/  IMAD.WIDE R36, R31, 0x2, R32.reuse ;  /* 0x000000021f247825 */ /* 0x100fe200078e0220 */
[----:B------:R-:W-:Y:S03]  /*1270*/  LDGSTS.E.BYPASS.128 [R55+0x14000], desc[UR14][R38.64] ;  /* 0x1400000026377fae */ /* 0x000fe6000b901c4e */
[----:B------:R-:W-:Y:S01]  /*1280*/  IMAD.WIDE R34, R15, 0x2, R32 ;  /* 0x000000020f227825 */ /* 0x000fe200078e0220 */
[----:B------:R-:W-:Y:S03]  /*1290*/  LDGSTS.E.BYPASS.128 [R63+0x14000], desc[UR14][R36.64] ;  /* 0x14000000243f7fae */ /* 0x000fe6000b901c4e */
[----:B------:R-:W-:Y:S01]  /*12a0*/  IMAD R21, R20, 0xc00, R12 ;  /* 0x00000c0014157824 */ /* 0x000fe200078e020c */
[----:B------:R-:W-:Y:S01]  /*12b0*/  LDGSTS.E.BYPASS.128 [R65+0x14000], desc[UR14][R34.64] ;  /* 0x1400000022417fae */ /* 0x000fe2000b901c4e */
[----:B------:R-:W-:Y:S01]  /*12c0*/  IMAD.WIDE R26, R27, 0x2, R32 ;  /* 0x000000021b1a7825 */ /* 0x000fe200078e0220 */
[----:B------:R-:W-:-:S03]  /*12d0*/  IADD3 R12, P0, R22, 0x400, RZ ;  /* 0x00000400160c7810 */ /* 0x000fc60007f1e0ff */
[--C-:B------:R-:W-:Y:S01]  /*12e0*/  IMAD.WIDE R24, R25, 0x2, R32.reuse ;  /* 0x0000000219187825 */ /* 0x100fe200078e0220 */
[----:B------:R-:W-:Y:S03]  /*12f0*/  LDGSTS.E.BYPASS.128 [R67+0x14000], desc[UR14][R26.64] ;  /* 0x140000001a437fae */ /* 0x000fe6000b901c4e */
[--C-:B------:R-:W-:Y:S01]  /*1300*/  IMAD.WIDE R28, R17, 0x2, R32.reuse ;  /* 0x00000002111c7825 */ /* 0x100fe200078e0220 */
[----:B------:R-:W-:Y:S03]  /*1310*/  LDGSTS.E.BYPASS.128 [R83+0x14000], desc[UR14][R24.64] ;  /* 0x1400000018537fae */ /* 0x000fe6000b901c4e */
[----:B------:R-:W-:Y:S01]  /*1320*/  IMAD.WIDE R30, R19, 0x2, R32 ;  /* 0x00000002131e7825 */ /* 0x000fe200078e0220 */
[----:B------:R-:W-:Y:S01]  /*1330*/  LDGSTS.E.BYPASS.128 [R85+0x14000], desc[UR14][R28.64] ;  /* 0x140000001c557fae */ /* 0x000fe2000b901c4e */
[----:B------:R-:W-:-:S02]  /*1340*/  IADD3 R75, P2, R28, 0x400, RZ ;  /* 0x000004001c4b7810 */ /* 0x000fc40007f5e0ff */
[----:B------:R-:W-:Y:S01]  /*1350*/  IMAD.WIDE R32, R21, 0x2, R32 ;  /* 0x0000000215207825 */ /* 0x000fe200078e0220 */
[----:B------:R-:W-:Y:S03]  /*1360*/  LDGSTS.E.BYPASS.128 [R87+0x14000], desc[UR14][R30.64] ;  /* 0x140000001e577fae */ /* 0x000fe6000b901c4e */
[----:B------:R-:W-:Y:S01]  /*1370*/  IMAD.X R14, RZ, RZ, R23, P0 ;  /* 0x000000ffff0e7224 */ /* 0x000fe200000e0617 */
[----:B------:R-:W-:Y:S01]  /*1380*/  LDGSTS.E.BYPASS.128 [R89+0x14000], desc[UR14][R32.64] ;  /* 0x1400000020597fae */ /* 0x000fe2000b901c4e */
[----:B------:R-:W-:Y:S01]  /*1390*/  IADD3 R15, P0, R50, 0x400, RZ ;  /* 0x00000400320f7810 */ /* 0x000fe20007f1e0ff */
[----:B------:R-:W-:Y:S01]  /*13a0*/  IMAD.X R16, RZ, RZ, R53, P1 ;  /* 0x000000ffff107224 */ /* 0x000fe200008e0635 */
[----:B------:R-:W-:Y:S01]  /*13b0*/  IADD3 R17, P1, R48, 0x400, RZ ;  /* 0x0000040030117810 */ /* 0x000fe20007f3e0ff */
[----:B------:R-:W0:Y:S01]  /*13c0*/  LDGDEPBAR ;  /* 0x00000000000079af */ /* 0x000e220000000000 */
[----:B------:R-:W-:-:S02]  /*13d0*/  IMAD.X R79, RZ, RZ, R29, P2 ;  /* 0x000000ffff4f7224 */ /* 0x000fc400010e061d */
[----:B------:R-:W-:Y:S01]  /*13e0*/  IMAD.X R18, RZ, RZ, R51, P0 ;  /* 0x000000ffff127224 */ /* 0x000fe200000e0633 */
[----:B------:R-:W-:Y:S01]  /*13f0*/  BAR.SYNC.DEFER_BLOCKING 0x0 ;  /* 0x0000000000007b1d */ /* 0x000fe20000010000 */
[----:B------:R-:W-:Y:S01]  /*1400*/  IADD3 R19, P0, R46, 0x400, RZ ;  /* 0x000004002e137810 */ /* 0x000fe20007f1e0ff */
[----:B------:R-:W-:Y:S01]  /*1410*/  IMAD.X R20, RZ, RZ, R49, P1 ;  /* 0x000000ffff147224 */ /* 0x000fe200008e0631 */
[----:B------:R-:W-:-:S05]  /*1420*/  IADD3 R21, P1, R44, 0x400, RZ ;  /* 0x000004002c157810 */ /* 0x000fca0007f3e0ff */
[----:B------:R-:W-:Y:S01]  /*1430*/  IMAD.X R56, RZ, RZ, R45, P1 ;  /* 0x000000ffff387224 */ /* 0x000fe200008e062d */
[----:B------:R-:W-:-:S05]  /*1440*/  IADD3 R57, P1, R40, 0x400, RZ ;  /* 0x0000040028397810 */ /* 0x000fca0007f3e0ff */
[----:B------:R-:W-:Y:S01]  /*1450*/  IMAD.X R60, RZ, RZ, R41, P1 ;  /* 0x000000ffff3c7224 */ /* 0x000fe200008e0629 */
[----:B------:R-:W-:-:S05]  /*1460*/  IADD3 R61, P1, R36, 0x400, RZ ;  /* 0x00000400243d7810 */ /* 0x000fca0007f3e0ff */
[----:B------:R-:W-:Y:S01]  /*1470*/  IMAD.X R70, RZ, RZ, R37, P1 ;  /* 0x000000ffff467224 */ /* 0x000fe200008e0625 */
[----:B------:R-:W-:Y:S01]  /*1480*/  IADD3 R71, P1, R26, 0x400, RZ ;  /* 0x000004001a477810 */ /* 0x000fe20007f3e0ff */
[----:B------:R-:W-:Y:S01]  /*1490*/  @!PT LDS RZ, [RZ] ;  /* 0x00000000fffff984 */ /* 0x000fe20000000800 */
[----:B------:R-:W-:Y:S01]  /*14a0*/  @!PT LDS RZ, [RZ] ;  /* 0x00000000fffff984 */ /* 0x000fe20000000800 */
[----:B------:R-:W-:Y:S01]  /*14b0*/  @!PT LDS RZ, [RZ] ;  /* 0x00000000fffff984 */ /* 0x000fe20000000800 */
[----:B------:R-:W-:Y:S04]  /*14c0*/  LDGSTS.E.BYPASS.128 [R55+0x4000], desc[UR14][R22.64+0x100] ;  /* 0x0400010016377fae */ /* 0x000fe8000b901c4e */
[----:B------:R-:W-:Y:S01]  /*14d0*/  IMAD.X R74, RZ, RZ, R27, P1 ;  /* 0x000000ffff4a7224 */ /* 0x000fe200008e061b */
[----:B------:R-:W-:Y:S01]  /*14e0*/  IADD3 R77, P1, R30, 0x400, RZ ;  /* 0x000004001e4d7810 */ /* 0x000fe20007f3e0ff */
[----:B------:R-:W-:Y:S04]  /*14f0*/  LDGSTS.E.BYPASS.128 [R63+0x4000], desc[UR14][R52.64+0x100] ;  /* 0x04000100343f7fae */ /* 0x000fe8000b901c4e */
[----:B------:R-:W-:Y:S01]  /*1500*/  LDGSTS.E.BYPASS.128 [R65+0x4000], desc[UR14][R50.64+0x100] ;  /* 0x0400010032417fae */ /* 0x000fe2000b901c4e */
[----:B------:R-:W-:-:S03]  /*1510*/  IMAD.X R80, RZ, RZ, R31, P1 ;  /* 0x000000ffff507224 */ /* 0x000fc600008e061f */
[----:B------:R-:W-:Y:S04]  /*1520*/  LDGSTS.E.BYPASS.128 [R67+0x4000], desc[UR14][R48.64+0x100] ;  /* 0x0400010030437fae */ /* 0x000fe8000b901c4e */
[----:B------:R-:W-:Y:S04]  /*1530*/  LDGSTS.E.BYPASS.128 [R83+0x4000], desc[UR14][R46.64+0x100] ;  /* 0x040001002e537fae */ /* 0x000fe8000b901c4e */
[----:B------:R-:W-:Y:S04]  /*1540*/  LDGSTS.E.BYPASS.128 [R85+0x4000], desc[UR14][R44.64+0x100] ;  /* 0x040001002c557fae */ /* 0x000fe8000b901c4e */
[----:B------:R-:W-:Y:S04]  /*1550*/  LDGSTS.E.BYPASS.128 [R87+0x4000], desc[UR14][R42.64+0x100] ;  /* 0x040001002a577fae */ /* 0x000fe8000b901c4e */
[----:B------:R-:W-:Y:S04]  /*1560*/  LDGSTS.E.BYPASS.128 [R89+0x4000], desc[UR14][R40.64+0x100] ;  /* 0x0400010028597fae */ /* 0x000fe8000b901c4e */
[----:B------:R-:W0:Y:S04]  /*1570*/  LDGDEPBAR ;  /* 0x00000000000079af */ /* 0x000e280000000000 */
[----:B------:R-:W-:Y:S04]  /*1580*/  LDGSTS.E.BYPASS.128 [R55+0x18000], desc[UR14][R38.64+0x100] ;  /* 0x1800010026377fae */ /* 0x000fe8000b901c4e */
[----:B------:R-:W-:Y:S04]  /*1590*/  LDGSTS.E.BYPASS.128 [R63+0x18000], desc[UR14][R36.64+0x100] ;  /* 0x18000100243f7fae */ /* 0x000fe8000b901c4e */
[----:B------:R-:W-:Y:S04]  /*15a0*/  LDGSTS.E.BYPASS.128 [R65+0x18000], desc[UR14][R34.64+0x100] ;  /* 0x1800010022417fae */ /* 0x000fe8000b901c4e */
[----:B------:R-:W-:Y:S04]  /*15b0*/  LDGSTS.E.BYPASS.128 [R67+0x18000], desc[UR14][R26.64+0x100] ;  /* 0x180001001a437fae */ /* 0x000fe8000b901c4e */
[----:B------:R-:W-:Y:S04]  /*15c0*/  LDGSTS.E.BYPASS.128 [R83+0x18000], desc[UR14][R24.64+0x100] ;  /* 0x1800010018537fae */ /* 0x000fe8000b901c4e */
[----:B------:R-:W-:Y:S04]  /*15d0*/  LDGSTS.E.BYPASS.128 [R85+0x18000], desc[UR14][R28.64+0x100] ;  /* 0x180001001c557fae */ /* 0x000fe8000b901c4e */
[----:B------:R-:W-:Y:S04]  /*15e0*/  LDGSTS.E.BYPASS.128 [R87+0x18000], desc[UR14][R30.64+0x100] ;  /* 0x180001001e577fae */ /* 0x000fe8000b901c4e */
[----:B------:R-:W-:Y:S04]  /*15f0*/  LDGSTS.E.BYPASS.128 [R89+0x18000], desc[UR14][R32.64+0x100] ;  /* 0x1800010020597fae */ /* 0x000fe8000b901c4e */
[----:B------:R-:W0:Y:S01]  /*1600*/  LDGDEPBAR ;  /* 0x00000000000079af */ /* 0x000e220000000000 */
[----:B------:R-:W-:Y:S06]  /*1610*/  BAR.SYNC.DEFER_BLOCKING 0x0 ;  /* 0x0000000000007b1d */ /* 0x000fec0000010000 */
[----:B------:R-:W-:Y:S01]  /*1620*/  @!PT LDS RZ, [RZ] ;  /* 0x00000000fffff984 */ /* 0x000fe20000000800 */
[----:B------:R-:W-:Y:S01]  /*1630*/  @!PT LDS RZ, [RZ] ;  /* 0x00000000fffff984 */ /* 0x000fe20000000800 */
[----:B------:R-:W-:Y:S01]  /*1640*/  @!PT LDS RZ, [RZ] ;  /* 0x00000000fffff984 */ /* 0x000fe20000000800 */
        /* <DEDUP_REMOVED lines=22> */
[----:B------:R2:W-:Y:S04]  /*17b0*/  LDGSTS.E.BYPASS.128 [R55+0xc000], desc[UR14][R22.64+0x300] ;  /* 0x0c00030016377fae */ /* 0x0005e8000b901c4e */
[----:B------:R3:W-:Y:S04]  /*17c0*/  LDGSTS.E.BYPASS.128 [R63+0xc000], desc[UR14][R52.64+0x300] ;  /* 0x0c000300343f7fae */ /* 0x0007e8000b901c4e */
[----:B------:R4:W-:Y:S04]  /*17d0*/  LDGSTS.E.BYPASS.128 [R65+0xc000], desc[UR14][R50.64+0x300] ;  /* 0x0c00030032417fae */ /* 0x0009e8000b901c4e */
[----:B------:R5:W-:Y:S01]  /*17e0*/  LDGSTS.E.BYPASS.128 [R67+0xc000], desc[UR14][R48.64+0x300] ;  /* 0x0c00030030437fae */ /* 0x000be2000b901c4e */
[----:B--2---:R-:W-:Y:S01]  /*17f0*/  IMAD.X R22, RZ, RZ, R47, P0 ;  /* 0x000000ffff167224 */ /* 0x004fe200000e062f */
[----:B------:R-:W-:-:S02]  /*1800*/  IADD3 R23, P0, R42, 0x400, RZ ;  /* 0x000004002a177810 */ /* 0x000fc40007f1e0ff */
[----:B------:R2:W-:Y:S01]  /*1810*/  LDGSTS.E.BYPASS.128 [R83+0xc000], desc[UR14][R46.64+0x300] ;  /* 0x0c0003002e537fae */ /* 0x0005e2000b901c4e */
[----:B---3--:R-:W-:Y:S02]  /*1820*/  CS2R R52, SRZ ;  /* 0x0000000000347805 */ /* 0x008fe4000001ff00 */
[----:B------:R-:W-:Y:S01]  /*1830*/  IMAD.X R58, RZ, RZ, R43, P0 ;  /* 0x000000ffff3a7224 */ /* 0x000fe200000e062b */
[----:B------:R3:W-:Y:S01]  /*1840*/  LDGSTS.E.BYPASS.128 [R85+0xc000], desc[UR14][R44.64+0x300] ;  /* 0x0c0003002c557fae */ /* 0x0007e2000b901c4e */
[----:B------:R-:W-:Y:S02]  /*1850*/  IADD3 R59, P0, R38, 0x400, RZ ;  /* 0x00000400263b7810 */ /* 0x000fe40007f1e0ff */
[----:B-1--4-:R-:W-:Y:S01]  /*1860*/  CS2R R50, SRZ ;  /* 0x0000000000327805 */ /* 0x012fe2000001ff00 */
[----:B------:R1:W-:Y:S01]  /*1870*/  LDGSTS.E.BYPASS.128 [R87+0xc000], desc[UR14][R42.64+0x300] ;  /* 0x0c0003002a577fae */ /* 0x0003e2000b901c4e */
[----:B-----5:R-:W-:Y:S01]  /*1880*/  CS2R R48, SRZ ;  /* 0x0000000000307805 */ /* 0x020fe2000001ff00 */
[----:B------:R-:W-:Y:S01]  /*1890*/  IMAD.X R68, RZ, RZ, R39, P0 ;  /* 0x000000ffff447224 */ /* 0x000fe200000e0627 */
[----:B------:R-:W-:Y:S01]  /*18a0*/  IADD3 R69, P0, R34, 0x400, RZ ;  /* 0x0000040022457810 */ /* 0x000fe20007f1e0ff */
[----:B------:R4:W-:Y:S01]  /*18b0*/  LDGSTS.E.BYPASS.128 [R89+0xc000], desc[UR14][R40.64+0x300] ;  /* 0x0c00030028597fae */ /* 0x0009e2000b901c4e */
[----:B--2---:R-:W-:-:S03]  /*18c0*/  CS2R R46, SRZ ;  /* 0x00000000002e7805 */ /* 0x004fc6000001ff00 */
[----:B------:R-:W0:Y:S01]  /*18d0*/  LDGDEPBAR ;  /* 0x00000000000079af */ /* 0x000e220000000000 */
[----:B------:R-:W-:Y:S01]  /*18e0*/  IMAD.X R72, RZ, RZ, R35, P0 ;  /* 0x000000ffff487224 */ /* 0x000fe200000e0623 */
[----:B------:R-:W-:Y:S02]  /*18f0*/  IADD3 R73, P0, R24, 0x400, RZ ;  /* 0x0000040018497810 */ /* 0x000fe40007f1e0ff */
[----:B---3--:R-:W-:Y:S01]  /*1900*/  CS2R R44, SRZ ;  /* 0x00000000002c7805 */ /* 0x008fe2000001ff00 */
[----:B------:R2:W-:Y:S01]  /*1910*/  LDGSTS.E.BYPASS.128 [R55+0x20000], desc[UR14][R38.64+0x300] ;  /* 0x2000030026377fae */ /* 0x0005e2000b901c4e */
[----:B-1----:R-:W-:Y:S01]  /*1920*/  CS2R R42, SRZ ;  /* 0x00000000002a7805 */ /* 0x002fe2000001ff00 */
[----:B------:R-:W-:Y:S02]  /*1930*/  IMAD.X R76, RZ, RZ, R25, P0 ;  /* 0x000000ffff4c7224 */ /* 0x000fe400000e0619 */
[----:B------:R1:W-:Y:S01]  /*1940*/  LDGSTS.E.BYPASS.128 [R63+0x20000], desc[UR14][R36.64+0x300] ;  /* 0x20000300243f7fae */ /* 0x0003e2000b901c4e */
[----:B------:R-:W-:-:S02]  /*1950*/  IADD3 R78, P0, R32, 0x400, RZ ;  /* 0x00000400204e7810 */ /* 0x000fc40007f1e0ff */
[----:B----4-:R-:W-:Y:S01]  /*1960*/  CS2R R40, SRZ ;  /* 0x0000000000287805 */ /* 0x010fe2000001ff00 */
[----:B------:R3:W-:Y:S02]  /*1970*/  LDGSTS.E.BYPASS.128 [R65+0x20000], desc[UR14][R34.64+0x300] ;  /* 0x2000030022417fae */ /* 0x0007e4000b901c4e */
[----:B------:R-:W-:Y:S02]  /*1980*/  IMAD.X R81, RZ, RZ, R33, P0 ;  /* 0x000000ffff517224 */ /* 0x000fe400000e0621 */
[----:B------:R4:W-:Y:S01]  /*1990*/  LDGSTS.E.BYPASS.128 [R67+0x20000], desc[UR14][R26.64+0x300] ;  /* 0x200003001a437fae */ /* 0x0009e2000b901c4e */
[----:B--2---:R-:W-:Y:S02]  /*19a0*/  CS2R R38, SRZ ;  /* 0x0000000000267805 */ /* 0x004fe4000001ff00 */
[----:B------:R-:W-:Y:S01]  /*19b0*/  CS2R R54, SRZ ;  /* 0x0000000000367805 */ /* 0x000fe2000001ff00 */
[----:B------:R2:W-:Y:S01]  /*19c0*/  LDGSTS.E.BYPASS.128 [R83+0x20000], desc[UR14][R24.64+0x300] ;  /* 0x2000030018537fae */ /* 0x0005e2000b901c4e */
[----:B-1----:R-:W-:-:S03]  /*19d0*/  CS2R R36, SRZ ;  /* 0x0000000000247805 */ /* 0x002fc6000001ff00 */
[----:B------:R1:W-:Y:S01]  /*19e0*/  LDGSTS.E.BYPASS.128 [R85+0x20000], desc[UR14][R28.64+0x300] ;  /* 0x200003001c557fae */ /* 0x0003e2000b901c4e */
[----:B---3--:R-:W-:-:S03]  /*19f0*/  CS2R R34, SRZ ;  /* 0x0000000000227805 */ /* 0x008fc6000001ff00 */
[----:B------:R3:W-:Y:S01]  /*1a00*/  LDGSTS.E.BYPASS.128 [R87+0x20000], desc[UR14][R30.64+0x300] ;  /* 0x200003001e577fae */ /* 0x0007e2000b901c4e */
[----:B----4-:R-:W-:-:S03]  /*1a10*/  CS2R R26, SRZ ;  /* 0x00000000001a7805 */ /* 0x010fc6000001ff00 */
[----:B------:R4:W-:Y:S01]  /*1a20*/  LDGSTS.E.BYPASS.128 [R89+0x20000], desc[UR14][R32.64+0x300] ;  /* 0x2000030020597fae */ /* 0x0009e2000b901c4e */
[----:B--2---:R-:W-:Y:S01]  /*1a30*/  IMAD.MOV.U32 R83, RZ, RZ, -0x80 ;  /* 0xffffff80ff537424 */ /* 0x004fe200078e00ff */
[----:B------:R-:W-:Y:S02]  /*1a40*/  CS2R R24, SRZ ;  /* 0x0000000000187805 */ /* 0x000fe4000001ff00 */
[----:B------:R-:W0:Y:S01]  /*1a50*/  LDGDEPBAR ;  /* 0x00000000000079af */ /* 0x000e220000000000 */
[--C-:B-1----:R-:W-:Y:S02]  /*1a60*/  SHF.R.U32.HI R85, RZ, 0x5, R86.reuse ;  /* 0x00000005ff557819 */ /* 0x102fe40000011656 */
[----:B------:R-:W-:Y:S02]  /*1a70*/  CS2R R28, SRZ ;  /* 0x00000000001c7805 */ /* 0x000fe4000001ff00 */
[----:B------:R-:W-:Y:S02]  /*1a80*/  SHF.R.U32.HI R86, RZ, 0x3, R86 ;  /* 0x00000003ff567819 */ /* 0x000fe40000011656 */
[----:B---3--:R-:W-:-:S02]  /*1a90*/  CS2R R30, SRZ ;  /* 0x00000000001e7805 */ /* 0x008fc4000001ff00 */
[----:B------:R-:W-:Y:S02]  /*1aa0*/  LOP3.LUT R85, R85, 0x7fffffc, RZ, 0xc0, !PT ;  /* 0x07fffffc55557812 */ /* 0x000fe400078ec0ff */
[----:B----4-:R-:W-:-:S07]  /*1ab0*/  CS2R R32, SRZ ;  /* 0x0000000000207805 */ /* 0x010fce000001ff00 */
.L_x_0:
[----:B------:R-:W1:Y:S01]  /*1ac0*/  SHFL.IDX PT, R62, R85, RZ, 0x1f ;  /* 0x00001fff553e7589 */ /* 0x000e6200000e0000 */
[----:B------:R-:W-:Y:S01]  /*1ad0*/  UIADD3 UR12, UR12, 0x1, URZ ;  /* 0x000000010c0c7890 */ /* 0x000fe2000fffe03f */
[----:B------:R-:W-:-:S04]  /*1ae0*/  DEPBAR.LE SB0, 0x6 ;  /* 0x000081800000791a */ /* 0x000fc80000000000 */
[----:B------:R-:W-:Y:S01]  /*1af0*/  UISETP.GE.AND UP0, UPT, UR12, 0x5, UPT ;  /* 0x000000050c00788c */ /* 0x000fe2000bf06270 */
[----:B------:R-:W-:Y:S01]  /*1b00*/  BAR.SYNC.DEFER_BLOCKING 0x0 ;  /* 0x0000000000007b1d */ /* 0x000fe20000010000 */
[----:B------:R-:W-:Y:S01]  /*1b10*/  UIADD3 UR11, UR11, 0x1, URZ ;  /* 0x000000010b0b7890 */ /* 0x000fe2000fffe03f */
[----:B------:R-:W-:Y:S01]  /*1b20*/  IADD3 R92, P1, R12, UR4, RZ ;  /* 0x000000040c5c7c10 */ /* 0x000fe2000ff3e0ff */
[----:B------:R-:W-:Y:S01]  /*1b30*/  USEL UR12, UR12, URZ, !UP0 ;  /* 0x0000003f0c0c7287 */ /* 0x000fe2000c000000 */
[----:B------:R-:W-:Y:S02]  /*1b40*/  VIADD R83, R83, 0x80 ;  /* 0x0000008053537836 */ /* 0x000fe40000000000 */
[----:B------:R-:W-:Y:S01]  /*1b50*/  UMOV UR19, 0x40000040 ;  /* 0x4000004000137882 */ /* 0x000fe20000000000 */
[----:B------:R-:W-:Y:S02]  /*1b60*/  IADD3.X R93, R14, UR5, RZ, P1, !PT ;  /* 0x000000050e5d7c10 */ /* 0x000fe40008ffe4ff */
[----:B------:R-:W-:-:S02]  /*1b70*/  IADD3 R64, P1, R13, UR4, RZ ;  /* 0x000000040d407c10 */ /* 0x000fc4000ff3e0ff */
[----:B------:R-:W-:Y:S02]  /*1b80*/  ISETP.GE.U32.AND P0, PT, R83, 0xa00, PT ;  /* 0x00000a005300780c */ /* 0x000fe40003f06070 */
[----:B------:R-:W-:Y:S02]  /*1b90*/  IADD3.X R65, R16, UR5, RZ, P1, !PT ;  /* 0x0000000510417c10 */ /* 0x000fe40008ffe4ff */
[----:B------:R-:W-:Y:S02]  /*1ba0*/  IADD3 R90, P1, R15, UR4, RZ ;  /* 0x000000040f5a7c10 */ /* 0x000fe4000ff3e0ff */
[----:B-1----:R-:W-:Y:S02]  /*1bb0*/  R2UR UR6, R62 ;  /* 0x000000003e0672ca */ /* 0x002fe400000e0000 */
[----:B------:R-:W-:Y:S02]  /*1bc0*/  IADD3.X R91, R18, UR5, RZ, P1, !PT ;  /* 0x00000005125b7c10 */ /* 0x000fe40008ffe4ff */
[----:B------:R-:W-:Y:S01]  /*1bd0*/  IADD3 R62, P1, R17, UR4, RZ ;  /* 0x00000004113e7c10 */ /* 0x000fe2000ff3e0ff */
[----:B------:R-:W-:-:S03]  /*1be0*/  WARPGROUP.ARRIVE ;  /* 0x00000000000079c5 */ /* 0x000fc60000000000 */
[----:B------:R-:W-:-:S05]  /*1bf0*/  IADD3.X R63, R20, UR5, RZ, P1, !PT ;  /* 0x00000005143f7c10 */ /* 0x000fca0008ffe4ff */
[----:B------:R-:W-:Y:S02]  /*1c00*/  USHF.L.U32 UR7, UR6, 0x7, URZ ;  /* 0x0000000706077899 */ /* 0x000fe4000800063f */
[----:B------:R-:W-:Y:S02]  /*1c10*/  ULEA UR6, UR12, UR10, 0xe ;  /* 0x0000000a0c067291 */ /* 0x000fe4000f8e703f */
[----:B------:R-:W-:Y:S02]  /*1c20*/  ULOP3.LUT UR7, UR7, 0x180, URZ, 0xc0, !UPT ;  /* 0x0000018007077892 */ /* 0x000fe4000f8ec03f */
[----:B------:R-:W-:Y:S02]  /*1c30*/  USHF.R.U32.HI UR8, URZ, 0x4, UR6 ;  /* 0x000000043f087899 */ /* 0x000fe40008011606 */
[----:B------:R-:W-:Y:S02]  /*1c40*/  UIADD3 UR6, UR6, 0x14000, URZ ;  /* 0x0001400006067890 */ /* 0x000fe4000fffe03f */
[----:B------:R-:W-:-:S02]  /*1c50*/  ULOP3.LUT UR8, UR8, 0x3fff, URZ, 0xc0, !UPT ;  /* 0x00003fff08087892 */ /* 0x000fc4000f8ec03f */
[----:B------:R-:W-:Y:S02]  /*1c60*/  USHF.R.U32.HI UR6, URZ, 0x4, UR6 ;  /* 0x000000043f067899 */ /* 0x000fe40008011606 */
[----:B------:R-:W-:Y:S02]  /*1c70*/  UIADD3 UR8, UP0, UR7, UR8, URZ ;  /* 0x0000000807087290 */ /* 0x000fe4000ff1e03f */
[----:B------:R-:W-:Y:S02]  /*1c80*/  ULOP3.LUT UR6, UR6, 0x3fff, URZ, 0xc0, !UPT ;  /* 0x00003fff06067892 */ /* 0x000fe4000f8ec03f */
[----:B------:R-:W-:Y:S02]  /*1c90*/  UIADD3.X UR9, URZ, URZ, URZ, UP0, !UPT ;  /* 0x0000003f3f097290 */ /* 0x000fe400087fe43f */
[----:B------:R-:W-:Y:S02]  /*1ca0*/  ULOP3.LUT UR18, UR6, 0x2000000, URZ, 0xfc, !UPT ;  /* 0x0200000006127892 */ /* 0x000fe4000f8efc3f */
[----:B------:R-:W-:-:S02]  /*1cb0*/  ULOP3.LUT UR16, UR8, 0x2000000, URZ, 0xfc, !UPT ;  /* 0x0200000008107892 */ /* 0x000fc4000f8efc3f */
[----:B------:R-:W-:Y:S01]  /*1cc0*/  ULOP3.LUT UR17, UR9, 0x40000040, URZ, 0xfc, !UPT ;  /* 0x4000004009117892 */ /* 0x000fe2000f8efc3f */
[----:B------:R-:W-:Y:S01]  /*1cd0*/  UMOV UR7, URZ ;  /* 0x0000003f00077c82 */ /* 0x000fe20008000000 */
[----:B------:R-:W-:-:S04]  /*1ce0*/  UISETP.GE.AND UP0, UPT, UR11, 0x5, UPT ;  /* 0x000000050b00788c */ /* 0x000fc8000bf06270 */
[----:B------:R-:W-:-:S03]  /*1cf0*/  USEL UR11, UR11, URZ, !UP0 ;  /* 0x0000003f0b0b7287 */ /* 0x000fc6000c000000 */
[----:B------:R-:W-:Y:S01]  /*1d00*/  HGMMA.64x64x16.F32.BF16 R24, gdesc[UR16], R24 ;  /* 0x00e00000101879f0 */ /* 0x000fe20008701818 */
[----:B------:R-:W-:Y:S01]  /*1d10*/  UMOV UR16, 0x2000002 ;  /* 0x0200000200107882 */ /* 0x000fe20000000000 */
[----:B------:R-:W-:Y:S02]  /*1d20*/  UMOV UR17, 0x40000040 ;  /* 0x4000004000117882 */ /* 0x000fe40000000000 */
[----:B------:R-:W-:Y:S02]  /*1d30*/  UIADD3.64 UR18, UR6, UR16, URZ ;  /* 0x0000001006127297 */ /* 0x000fe4000fffe03f */
[----:B------:R-:W-:-:S09]  /*1d40*/  UIADD3.64 UR16, UR8, UR16, URZ ;  /* 0x0000001008107297 */ /* 0x000fd2000fffe03f */
        /* <DEDUP_REMOVED lines=29> */
[----:B------:R-:W-:Y:S02]  /*1f20*/  UIADD3.64 UR16, UR8, UR16, URZ ;  /* 0x0000001008107297 */ /* 0x000fe4000fffe03f */
[----:B------:R-:W-:-:S06]  /*1f30*/  ULEA UR6, UR11, UR10, 0xe ;  /* 0x0000000a0b067291 */ /* 0x000fcc000f8e703f */
[----:B------:R-:W-:Y:S02]  /*1f40*/  LEA R67, R8, UR6, 0x1 ;  /* 0x0000000608437c11 */ /* 0x000fe4000f8e08ff */
[----:B------:R-:W-:Y:S02]  /*1f50*/  LEA R87, R2, UR6, 0x1 ;  /* 0x0000000602577c11 */ /* 0x000fe4000f8e08ff */
[----:B------:R-:W-:Y:S02]  /*1f60*/  LEA R88, R3, UR6, 0x1 ;  /* 0x0000000603587c11 */ /* 0x000fe4000f8e08ff */
[----:B------:R-:W-:Y:S01]  /*1f70*/  LEA R89, R4, UR6, 0x1 ;  /* 0x0000000604597c11 */ /* 0x000fe2000f8e08ff */
[----:B------:R-:W-:Y:S03]  /*1f80*/  HGMMA.64x64x16.F32.BF16 R24, gdesc[UR16], R24, gsb0 ;  /* 0x00e00000101879f0 */ /* 0x000fe60008001818 */
[----:B------:R-:W-:-:S02]  /*1f90*/  WARPGROUP.DEPBAR.LE gsb0, 0x1 ;  /* 0x00008000000079c5 */ /* 0x000fc40000010100 */
[----:B------:R-:W-:Y:S06]  /*1fa0*/  BAR.SYNC.DEFER_BLOCKING 0x0 ;  /* 0x0000000000007b1d */ /* 0x000fec0000010000 */
[----:B------:R-:W-:Y:S01]  /*1fb0*/  @!PT LDS RZ, [RZ] ;  /* 0x00000000fffff984 */ /* 0x000fe20000000800 */
[----:B------:R-:W-:Y:S01]  /*1fc0*/  @!PT LDS RZ, [RZ] ;  /* 0x00000000fffff984 */ /* 0x000fe20000000800 */
[----:B------:R-:W-:Y:S01]  /*1fd0*/  @!PT LDS RZ, [RZ] ;  /* 0x00000000fffff984 */ /* 0x000fe20000000800 */
[----:B------:R1:W-:Y:S04]  /*1fe0*/  LDGSTS.E.BYPASS.128 [R67], desc[UR14][R92.64], !P0 ;  /* 0x000000005c437fae */ /* 0x0003e8000c101c4e */
[----:B------:R2:W-:Y:S04]  /*1ff0*/  LDGSTS.E.BYPASS.128 [R87], desc[UR14][R64.64], !P0 ;  /* 0x0000000040577fae */ /* 0x0005e8000c101c4e */
[----:B------:R3:W-:Y:S01]  /*2000*/  LDGSTS.E.BYPASS.128 [R88], desc[UR14][R90.64], !P0 ;  /* 0x000000005a587fae */ /* 0x0007e2000c101c4e */
[----:B-1----:R-:W-:-:S03]  /*2010*/  IADD3 R92, P1, R19, UR4, RZ ;  /* 0x00000004135c7c10 */ /* 0x002fc6000ff3e0ff */
[----:B------:R1:W-:Y:S01]  /*2020*/  LDGSTS.E.BYPASS.128 [R89], desc[UR14][R62.64], !P0 ;  /* 0x000000003e597fae */ /* 0x0003e2000c101c4e */
[----:B------:R-:W-:Y:S02]  /*2030*/  IADD3.X R93, R22, UR5, RZ, P1, !PT ;  /* 0x00000005165d7c10 */ /* 0x000fe40008ffe4ff */
[----:B--2---:R-:W-:Y:S02]  /*2040*/  IADD3 R64, P1, R21, UR4, RZ ;  /* 0x0000000415407c10 */ /* 0x004fe4000ff3e0ff */
[----:B---3--:R-:W-:Y:S02]  /*2050*/  LEA R90, R5, UR6, 0x1 ;  /* 0x00000006055a7c11 */ /* 0x008fe4000f8e08ff */
[----:B------:R-:W-:Y:S02]  /*2060*/  IADD3.X R65, R56, UR5, RZ, P1, !PT ;  /* 0x0000000538417c10 */ /* 0x000fe40008ffe4ff */
[----:B------:R-:W-:Y:S01]  /*2070*/  LEA R91, R6, UR6, 0x1 ;  /* 0x00000006065b7c11 */ /* 0x000fe2000f8e08ff */
[----:B------:R2:W-:Y:S01]  /*2080*/  LDGSTS.E.BYPASS.128 [R90], desc[UR14][R92.64], !P0 ;  /* 0x000000005c5a7fae */ /* 0x0005e2000c101c4e */
[----:B-1----:R-:W-:-:S03]  /*2090*/  IADD3 R62, P1, R23, UR4, RZ ;  /* 0x00000004173e7c10 */ /* 0x002fc6000ff3e0ff */
[----:B------:R-:W-:Y:S01]  /*20a0*/  LDGSTS.E.BYPASS.128 [R91], desc[UR14][R64.64], !P0 ;  /* 0x00000000405b7fae */ /* 0x000fe2000c101c4e */
[----:B------:R-:W-:Y:S02]  /*20b0*/  IADD3.X R63, R58, UR5, RZ, P1, !PT ;  /* 0x000000053a3f7c10 */ /* 0x000fe40008ffe4ff */
[----:B--2---:R-:W-:Y:S02]  /*20c0*/  LEA R92, R7, UR6, 0x1 ;  /* 0x00000006075c7c11 */ /* 0x004fe4000f8e08ff */
[----:B------:R-:W-:-:S03]  /*20d0*/  LEA R93, R9, UR6, 0x1 ;  /* 0x00000006095d7c11 */ /* 0x000fc6000f8e08ff */
[----:B------:R1:W-:Y:S02]  /*20e0*/  LDGSTS.E.BYPASS.128 [R92], desc[UR14][R62.64], !P0 ;  /* 0x000000003e5c7fae */ /* 0x0003e4000c101c4e */
[----:B-1----:R-:W-:-:S04]  /*20f0*/  IADD3 R62, P1, R57, UR4, RZ ;  /* 0x00000004393e7c10 */ /* 0x002fc8000ff3e0ff */
[----:B------:R-:W-:Y:S02]  /*2100*/  IADD3.X R63, R60, UR5, RZ, P1, !PT ;  /* 0x000000053c3f7c10 */ /* 0x000fe40008ffe4ff */
[----:B------:R-:W-:-:S03]  /*2110*/  IADD3 R64, P1, R59, UR4, RZ ;  /* 0x000000043b407c10 */ /* 0x000fc6000ff3e0ff */
[----:B------:R-:W-:Y:S01]  /*2120*/  LDGSTS.E.BYPASS.128 [R93], desc[UR14][R62.64], !P0 ;  /* 0x000000003e5d7fae */ /* 0x000fe2000c101c4e */
[----:B------:R-:W-:Y:S02]  /*2130*/  IADD3.X R65, R68, UR5, RZ, P1, !PT ;  /* 0x0000000544417c10 */ /* 0x000fe40008ffe4ff */
[----:B------:R-:W-:Y:S01]  /*2140*/  IADD3 R66, P1, R61, UR4, RZ ;  /* 0x000000043d427c10 */ /* 0x000fe2000ff3e0ff */
[----:B------:R-:W0:Y:S04]  /*2150*/  LDGDEPBAR ;  /* 0x00000000000079af */ /* 0x000e280000000000 */
[----:B------:R1:W-:Y:S02]  /*2160*/  LDGSTS.E.BYPASS.128 [R67+0x14000], desc[UR14][R64.64], !P0 ;  /* 0x1400000040437fae */ /* 0x0003e4000c101c4e */
[----:B-1----:R-:W-:-:S02]  /*2170*/  IADD3.X R67, R70, UR5, RZ, P1, !PT ;  /* 0x0000000546437c10 */ /* 0x002fc40008ffe4ff */
[----:B------:R-:W-:-:S03]  /*2180*/  IADD3 R62, P1, R69, UR4, RZ ;  /* 0x00000004453e7c10 */ /* 0x000fc6000ff3e0ff */
[----:B------:R-:W-:Y:S01]  /*2190*/  LDGSTS.E.BYPASS.128 [R87+0x14000], desc[UR14][R66.64], !P0 ;  /* 0x1400000042577fae */ /* 0x000fe2000c101c4e */
[----:B------:R-:W-:-:S05]  /*21a0*/  IADD3.X R63, R72, UR5, RZ, P1, !PT ;  /* 0x00000005483f7c10 */ /* 0x000fca0008ffe4ff */
[----:B------:R1:W-:Y:S02]  /*21b0*/  LDGSTS.E.BYPASS.128 [R88+0x14000], desc[UR14][R62.64], !P0 ;  /* 0x140000003e587fae */ /* 0x0003e4000c101c4e */
[----:B-1----:R-:W-:-:S04]  /*21c0*/  IADD3 R62, P1, R71, UR4, RZ ;  /* 0x00000004473e7c10 */ /* 0x002fc8000ff3e0ff */
[----:B------:R-:W-:Y:S02]  /*21d0*/  IADD3.X R63, R74, UR5, RZ, P1, !PT ;  /* 0x000000054a3f7c10 */ /* 0x000fe40008ffe4ff */
[----:B------:R-:W-:-:S03]  /*21e0*/  IADD3 R64, P1, R73, UR4, RZ ;  /* 0x0000000449407c10 */ /* 0x000fc6000ff3e0ff */
[----:B------:R-:W-:Y:S01]  /*21f0*/  LDGSTS.E.BYPASS.128 [R89+0x14000], desc[UR14][R62.64], !P0 ;  /* 0x140000003e597fae */ /* 0x000fe2000c101c4e */
[----:B------:R-:W-:Y:S02]  /*2200*/  IADD3.X R65, R76, UR5, RZ, P1, !PT ;  /* 0x000000054c417c10 */ /* 0x000fe40008ffe4ff */
[----:B------:R-:W-:-:S03]  /*2210*/  IADD3 R66, P1, R75, UR4, RZ ;  /* 0x000000044b427c10 */ /* 0x000fc6000ff3e0ff */
[----:B------:R1:W-:Y:S01]  /*2220*/  LDGSTS.E.BYPASS.128 [R90+0x14000], desc[UR14][R64.64], !P0 ;  /* 0x14000000405a7fae */ /* 0x0003e2000c101c4e */
[----:B------:R-:W-:-:S05]  /*2230*/  IADD3.X R67, R79, UR5, RZ, P1, !PT ;  /* 0x000000054f437c10 */ /* 0x000fca0008ffe4ff */
[----:B------:R2:W-:Y:S01]  /*2240*/  LDGSTS.E.BYPASS.128 [R91+0x14000], desc[UR14][R66.64], !P0 ;  /* 0x14000000425b7fae */ /* 0x0005e2000c101c4e */
[----:B-1----:R-:W-:-:S04]  /*2250*/  IADD3 R64, P1, R77, UR4, RZ ;  /* 0x000000044d407c10 */ /* 0x002fc8000ff3e0ff */
[----:B------:R-:W-:Y:S02]  /*2260*/  IADD3.X R65, R80, UR5, RZ, P1, !PT ;  /* 0x0000000550417c10 */ /* 0x000fe40008ffe4ff */
[----:B------:R-:W-:Y:S01]  /*2270*/  IADD3 R62, P1, R78, UR4, RZ ;  /* 0x000000044e3e7c10 */ /* 0x000fe2000ff3e0ff */
[----:B------:R-:W-:Y:S02]  /*2280*/  UIADD3 UR4, UP0, UR4, 0x100, URZ ;  /* 0x0000010004047890 */ /* 0x000fe4000ff1e03f */
[----:B------:R2:W-:Y:S01]  /*2290*/  LDGSTS.E.BYPASS.128 [R92+0x14000], desc[UR14][R64.64], !P0 ;  /* 0x14000000405c7fae */ /* 0x0005e2000c101c4e */
[----:B------:R-:W-:Y:S01]  /*22a0*/  IADD3.X R63, R81, UR5, RZ, P1, !PT ;  /* 0x00000005513f7c10 */ /* 0x000fe20008ffe4ff */
[----:B------:R-:W-:-:S04]  /*22b0*/  UIADD3.X UR5, URZ, UR5, URZ, UP0, !UPT ;  /* 0x000000053f057290 */ /* 0x000fc800087fe43f */
[----:B------:R2:W-:Y:S01]  /*22c0*/  LDGSTS.E.BYPASS.128 [R93+0x14000], desc[UR14][R62.64], !P0 ;  /* 0x140000003e5d7fae */ /* 0x0005e2000c101c4e */
[----:B------:R-:W-:-:S03]  /*22d0*/  ISETP.GE.U32.AND P0, PT, R83, 0xb80, PT ;  /* 0x00000b805300780c */ /* 0x000fc60003f06070 */
[----:B------:R-:W0:Y:S10]  /*22e0*/  LDGDEPBAR ;  /* 0x00000000000079af */ /* 0x000e340000000000 */
[----:B--2---:R-:W-:Y:S05]  /*22f0*/  @!P0 BRA `(.L_x_0) ;  /* 0xfffffff400f08947 */ /* 0x004fea000383ffff */
[----:B------:R-:W1:Y:S01]  /*2300*/  S2R R6, SR_TID.X ;  /* 0x0000000000067919 */ /* 0x000e620000002100 */
[----:B------:R-:W-:Y:S02]  /*2310*/  WARPGROUP.DEPBAR.LE gsb0, 0x0 ;  /* 0x00008000000079c5 */ /* 0x000fe40000010000 */
[----:B------:R-:W-:-:S04]  /*2320*/  DEPBAR.LE SB0, 0x0 ;  /* 0x000080000000791a */ /* 0x000fc80000000000 */
[----:B------:R-:W-:Y:S01]  /*2330*/  IMAD.SHL.U32 R86, R86, 0x4, RZ ;  /* 0x0000000456567824 */ /* 0x000fe200078e00ff */
[----:B------:R-:W-:Y:S02]  /*2340*/  F2FP.BF16.F32.PACK_AB R24, R25, R24 ;  /* 0x000000181918723e */ /* 0x000fe400000010ff */
[----:B------:R-:W-:Y:S02]  /*2350*/  F2FP.BF16.F32.PACK_AB R25, R27, R26 ;  /* 0x0000001a1b19723e */ /* 0x000fe400000010ff */
[----:B------:R-:W-:Y:S02]  /*2360*/  LOP3.LUT R86, R86, 0x8, RZ, 0xc0, !PT ;  /* 0x0000000856567812 */ /* 0x000fe400078ec0ff */
[----:B------:R-:W-:Y:S02]  /*2370*/  F2FP.BF16.F32.PACK_AB R32, R33, R32 ;  /* 0x000000202120723e */ /* 0x000fe400000010ff */
[----:B------:R-:W-:Y:S02]  /*2380*/  F2FP.BF16.F32.PACK_AB R26, R29, R28 ;  /* 0x0000001c1d1a723e */ /* 0x000fe400000010ff */
[----:B------:R-:W-:-:S02]  /*2390*/  F2FP.BF16.F32.PACK_AB R27, R31, R30 ;  /* 0x0000001e1f1b723e */ /* 0x000fc400000010ff */
[----:B------:R-:W-:Y:S02]  /*23a0*/  F2FP.BF16.F32.PACK_AB R33, R35, R34 ;  /* 0x000000222321723e */ /* 0x000fe400000010ff */
[----:B------:R-:W-:Y:S02]  /*23b0*/  F2FP.BF16.F32.PACK_AB R40, R41, R40 ;  /* 0x000000282928723e */ /* 0x000fe400000010ff */
[----:B------:R-:W-:Y:S02]  /*23c0*/  F2FP.BF16.F32.PACK_AB R34, R37, R36 ;  /* 0x000000242522723e */ /* 0x000fe400000010ff */
[----:B------:R-:W-:Y:S02]  /*23d0*/  F2FP.BF16.F32.PACK_AB R35, R39, R38 ;  /* 0x000000262723723e */ /* 0x000fe400000010ff */
[----:B------:R-:W-:Y:S02]  /*23e0*/  F2FP.BF16.F32.PACK_AB R41, R43, R42 ;  /* 0x0000002a2b29723e */ /* 0x000fe400000010ff */
[----:B------:R-:W-:-:S02]  /*23f0*/  F2FP.BF16.F32.PACK_AB R48, R49, R48 ;  /* 0x000000303130723e */ /* 0x000fc400000010ff */
[----:B-1----:R-:W-:Y:S02]  /*2400*/  SHF.R.U32.HI R2, RZ, 0x5, R6 ;  /* 0x00000005ff027819 */ /* 0x002fe40000011606 */
[----:B------:R-:W-:Y:S02]  /*2410*/  LOP3.LUT R3, R6, 0xf, RZ, 0xc0, !PT ;  /* 0x0000000f06037812 */ /* 0x000fe400078ec0ff */
[----:B------:R-:W-:Y:S02]  /*2420*/  LOP3.LUT R2, R2, 0x3, RZ, 0xc0, !PT ;  /* 0x0000000302027812 */ /* 0x000fe400078ec0ff */
[----:B------:R-:W-:Y:S01]  /*2430*/  F2FP.BF16.F32.PACK_AB R42, R45, R44 ;  /* 0x0000002c2d2a723e */ /* 0x000fe200000010ff */
[----:B------:R-:W-:Y:S01]  /*2440*/  IMAD R3, R3, 0x48, R86 ;  /* 0x0000004803037824 */ /* 0x000fe200078e0256 */
[----:B------:R-:W-:Y:S01]  /*2450*/  F2FP.BF16.F32.PACK_AB R43, R47, R46 ;  /* 0x0000002e2f2b723e */ /* 0x000fe200000010ff */
[C---:B------:R-:W-:Y:S01]  /*2460*/  IMAD.SHL.U32 R5, R2.reuse, 0x4, RZ ;  /* 0x0000000402057824 */ /* 0x040fe200078e00ff */
[----:B------:R-:W-:Y:S01]  /*2470*/  F2FP.BF16.F32.PACK_AB R49, R51, R50 ;  /* 0x000000323331723e */ /* 0x000fe200000010ff */
[----:B------:R-:W-:Y:S01]  /*2480*/  IMAD R3, R2, 0x480, R3 ;  /* 0x0000048002037824 */ /* 0x000fe200078e0203 */
[----:B------:R-:W-:-:S02]  /*2490*/  F2FP.BF16.F32.PACK_AB R50, R53, R52 ;  /* 0x000000343532723e */ /* 0x000fc400000010ff */
[----:B------:R-:W-:Y:S02]  /*24a0*/  F2FP.BF16.F32.PACK_AB R51, R55, R54 ;  /* 0x000000363733723e */ /* 0x000fe400000010ff */
[----:B------:R-:W-:Y:S01]  /*24b0*/  LEA R4, R3, UR10, 0x1 ;  /* 0x0000000a03047c11 */ /* 0x000fe2000f8e08ff */
[----:B------:R-:W-:Y:S01]  /*24c0*/  BAR.SYNC.DEFER_BLOCKING 0x0 ;  /* 0x0000000000007b1d */ /* 0x000fe20000010000 */
[----:B------:R-:W-:Y:S02]  /*24d0*/  LOP3.LUT R5, R5, R84, RZ, 0xfc, !PT ;  /* 0x0000005405057212 */ /* 0x000fe400078efcff */
[----:B------:R-:W-:-:S03]  /*24e0*/  LOP3.LUT R7, R11, 0x20, RZ, 0xfc, !PT ;  /* 0x000000200b077812 */ /* 0x000fc600078efcff */
[----:B------:R-:W-:Y:S02]  /*24f0*/  IMAD R5, R5, 0x48, R82 ;  /* 0x0000004805057824 */ /* 0x000fe400078e0252 */
[----:B------:R-:W1:Y:S03]  /*2500*/  LDC.64 R2, c[0x0][0x220] ;  /* 0x00008800ff027b82 */ /* 0x000e660000000a00 */
[----:B------:R-:W-:Y:S01]  /*2510*/  LEA R12, R5, UR10, 0x1 ;  /* 0x0000000a050c7c11 */ /* 0x000fe2000f8e08ff */
[----:B------:R-:W-:-:S05]  /*2520*/  IMAD.SHL.U32 R5, R6, 0x8, RZ ;  /* 0x0000000806057824 */ /* 0x000fca00078e00ff */
[----:B------:R-:W-:Y:S02]  /*2530*/  LOP3.LUT R10, R10, 0x38, R5, 0xf8, !PT ;  /* 0x000000380a0a7812 */ /* 0x000fe400078ef805 */
[C---:B------:R-:W-:Y:S02]  /*2540*/  LOP3.LUT R5, R11.reuse, 0x10, RZ, 0xfc, !PT ;  /* 0x000000100b057812 */ /* 0x040fe400078efcff */
[----:B------:R-:W-:Y:S01]  /*2550*/  ISETP.GE.AND P0, PT, R10, 0x3000, PT ;  /* 0x000030000a00780c */ /* 0x000fe20003f06270 */
[C---:B------:R-:W-:Y:S01]  /*2560*/  IMAD R13, R11.reuse, 0x3000, R10 ;  /* 0x000030000b0d7824 */ /* 0x040fe200078e020a */
[----:B------:R-:W-:Y:S02]  /*2570*/  STSM.16.M88.4 [R4], R24 ;  /* 0x0000001804007844 */ /* 0x000fe40000000200 */
[-C--:B------:R-:W-:Y:S01]  /*2580*/  ISETP.LT.AND P1, PT, R11, R0.reuse, !P0 ;  /* 0x000000000b00720c */ /* 0x080fe20004721270 */
[----:B------:R-:W-:Y:S01]  /*2590*/  VIADD R9, R13, 0x60000 ;  /* 0x000600000d097836 */ /* 0x000fe20000000000 */
[----:B------:R-:W-:Y:S01]  /*25a0*/  LOP3.LUT R11, R11, 0x30, RZ, 0xfc, !PT ;  /* 0x000000300b0b7812 */ /* 0x000fe200078efcff */
[----:B------:R-:W-:Y:S01]  /*25b0*/  STSM.16.M88.4 [R4+0x20], R32 ;  /* 0x0000202004007844 */ /* 0x000fe20000000200 */
[----:B------:R-:W-:-:S02]  /*25c0*/  ISETP.LT.AND P2, PT, R5, R0, !P0 ;  /* 0x000000000500720c */ /* 0x000fc40004741270 */
[-C--:B------:R-:W-:Y:S01]  /*25d0*/  ISETP.LT.AND P3, PT, R7, R0.reuse, !P0 ;  /* 0x000000000700720c */ /* 0x080fe20004761270 */
[----:B------:R-:W-:Y:S01]  /*25e0*/  STSM.16.M88.4 [R4+0x40], R40 ;  /* 0x0000402804007844 */ /* 0x000fe20000000200 */
[----:B------:R-:W-:Y:S01]  /*25f0*/  ISETP.LT.AND P0, PT, R11, R0, !P0 ;  /* 0x000000000b00720c */ /* 0x000fe20004701270 */
[----:B------:R-:W-:Y:S02]  /*2600*/  VIADD R7, R13, 0x30000 ;  /* 0x000300000d077836 */ /* 0x000fe40000000000 */
[----:B------:R2:W-:Y:S01]  /*2610*/  STSM.16.M88.4 [R4+0x60], R48 ;  /* 0x0000603004007844 */ /* 0x0005e20000000200 */
[--C-:B-1----:R-:W-:Y:S01]  /*2620*/  IMAD.WIDE R8, R9, 0x2, R2.reuse ;  /* 0x0000000209087825 */ /* 0x102fe200078e0202 */
[----:B------:R-:W-:Y:S03]  /*2630*/  BAR.SYNC.DEFER_BLOCKING 0x0 ;  /* 0x0000000000007b1d */ /* 0x000fe60000010000 */
[----:B------:R-:W-:-:S04]  /*2640*/  IMAD.WIDE R6, R7, 0x2, R2 ;  /* 0x0000000207067825 */ /* 0x000fc800078e0202 */
[----:B--2---:R-:W-:Y:S01]  /*2650*/  IMAD.WIDE R4, R13, 0x2, R2 ;  /* 0x000000020d047825 */ /* 0x004fe200078e0202 */
[----:B------:R-:W1:Y:S04]  /*2660*/  LDS.128 R28, [R12] ;  /* 0x000000000c1c7984 */ /* 0x000e680000000c00 */
[----:B------:R-:W2:Y:S04]  /*2670*/  LDS.128 R16, [R12+0x900] ;  /* 0x000900000c107984 */ /* 0x000ea80000000c00 */
[----:B------:R-:W3:Y:S04]  /*2680*/  LDS.128 R20, [R12+0x1200] ;  /* 0x001200000c147984 */ /* 0x000ee80000000c00 */
[----:B-1----:R1:W-:Y:S04]  /*2690*/  @P1 STG.E.128 desc[UR14][R4.64], R28 ;  /* 0x0000001c04001986 */ /* 0x0023e8000c101d0e */
[----:B--2---:R1:W-:Y:S04]  /*26a0*/  @P2 STG.E.128 desc[UR14][R6.64], R16 ;  /* 0x0000001006002986 */ /* 0x0043e8000c101d0e */
[----:B---3--:R1:W-:Y:S01]  /*26b0*/  @P3 STG.E.128 desc[UR14][R8.64], R20 ;  /* 0x0000001408003986 */ /* 0x0083e2000c101d0e */
[----:B------:R-:W-:Y:S05]  /*26c0*/  @!P0 EXIT ;  /* 0x000000000000894d */ /* 0x000fea0003800000 */
[----:B-1----:R-:W1:Y:S01]  /*26d0*/  LDS.128 R4, [R12+0x1b00] ;  /* 0x001b00000c047984 */ /* 0x002e620000000c00 */
[----:B------:R-:W-:-:S04]  /*26e0*/  VIADD R13, R13, 0x90000 ;  /* 0x000900000d0d7836 */ /* 0x000fc80000000000 */
[----:B------:R-:W-:-:S05]  /*26f0*/  IMAD.WIDE R2, R13, 0x2, R2 ;  /* 0x000000020d027825 */ /* 0x000fca00078e0202 */
[----:B-1----:R-:W-:Y:S01]  /*2700*/  STG.E.128 desc[UR14][R2.64], R4 ;  /* 0x0000000402007986 */ /* 0x002fe2000c101d0e */
[----:B------:R-:W-:Y:S05]  /*2710*/  EXIT ;  /* 0x000000000000794d */ /* 0x000fea0003800000 */
.L_x_1:
[----:B------:R-:W-:-:S00]  /*2720*/  BRA `(.L_x_1) ;  /* 0xfffffffc00fc7947 */ /* 0x000fc0000383ffff */
[----:B------:R-:W-:-:S00]  /*2730*/  NOP ;  /* 0x0000000000007918 */ /* 0x000fc00000000000 */
        /* <DEDUP_REMOVED lines=12> */
.L_x_2:


//--------------------- .nv.shared.triton_mm      --------------------------
	.section	.nv.shared.triton_mm,"aw",@nobits
	.sectionflags	@""
	.align	16
	.zero		1024


//--------------------- .nv.constant0.triton_mm   --------------------------
	.section	.nv.constant0.triton_mm,"a",@progbits
	.sectionflags	@""
	.align	4
.nv.constant0.triton_mm:
	.zero		560
